	.target	sm_100a

	.elftype	@"ET_EXEC"


//--------------------- .note.nv.tkinfo           --------------------------
	.section	.note.nv.tkinfo,"",@"SHT_NOTE"
	.sectionflags	@"SHF_NOTE_NV_TKINFO"
	.tkinfo
        /*0018*/ 	.word	0x00000002
        /*0030*/ 	.string	""
        /*0030*/ 	.string	"ptxas"
        /*0030*/ 	.string	"Cuda compilation tools, release 13.0, V13.0.88"
        /*0030*/ 	.string	"Build cuda_13.0.r13.0/compiler.36424714_0"
        /*0030*/ 	.string	"-arch sm_100a -m 64 "



//--------------------- .note.nv.cuinfo           --------------------------
	.section	.note.nv.cuinfo,"",@"SHT_NOTE"
	.sectionflags	@"SHF_NOTE_NV_CUINFO"
        /*0018*/ 	.short	0x0002
        /*001a*/ 	.short	0x0064
        /*001c*/ 	.short	0x0082
	.zero		2


//--------------------- .nv.info                  --------------------------
	.section	.nv.info,"",@"SHT_CUDA_INFO"
	.align	4


	//----- nvinfo : EIATTR_REGCOUNT
	.align		4
        /*0000*/ 	.byte	0x04, 0x2f
        /*0002*/ 	.short	(.L_19 - .L_18)
	.align		4
.L_18:
        /*0004*/ 	.word	index@(_ZN7cutlass13device_kernelINS_4gemm6kernel13GemmUniversalIN4cute5tupleIJiiiiEEENS1_10collective13CollectiveMmaINS1_35MainloopSm100TmaUmmaWarpSpecializedILi5ELi2ELi4ENS5_IJNS4_1CILi2EEESB_NSA_ILi1EEEEEEEENS5_IJNSA_ILi128EEESF_NSA_ILi32EEEEEENS_12float_e4m3_tENS5_IJlSC_lEEESI_SJ_NS4_8TiledMMAINS4_8MMA_AtomIJNS4_10MMA_TraitsINS4_25SM100_MMA_F8F6F4_2x1SM_SSEJSI_SI_fSF_SF_NS4_17integral_constantINS4_4UMMA5MajorELSQ_0EEESR_NSO_INSP_7ScaleInELSS_0EEEST_EEEEEENS4_6LayoutINS5_IJSC_SC_SC_EEENS5_IJNSA_ILi0EEESY_SY_EEEEENS5_IJNS4_10UnderscoreES11_S11_EEEEENS4_28SM100_TMA_2SM_LOAD_MULTICASTENS4_14ComposedLayoutINS4_7SwizzleILi1ELi4ELi3EEENS4_18smem_ptr_flag_bitsILi8EEENSW_INS5_IJNSA_ILi8EEESG_EEENS5_IJSG_SC_EEEEEEEvNS4_8identityENS4_18SM100_TMA_2SM_LOADES1E_vS1F_EENS_8epilogue10collective18CollectiveEpilogueINS1I_23Sm100TmaWarpSpecializedILi2ELi2ELi32ELb0ELb0EEEJNS5_IJNSA_ILi64EEESF_SG_EEENS5_IJNSW_IS1N_SC_EENSW_INS5_IJSG_SB_EEENS5_IJSC_S1N_EEEEEEEESI_SJ_SI_SJ_NS1I_6fusion15FusionCallbacksIS1M_NS1U_17LinearCombinationISI_fSI_fLNS_15FloatRoundStyleE2EEES1O_S1T_JEEENS4_5SM1004TMEM4LOAD26SM100_TMEM_LOAD_32dp32b32xENS4_13SM90_TMA_LOADES1E_NS4_39AutoVectorizingCopyWithAssumedAlignmentILi128EEENS4_14SM90_TMA_STOREES1E_S26_S26_EEEvvEEEEvNT_6ParamsE)
        /*0008*/ 	.word	0x00000072


	//----- nvinfo : EIATTR_FRAME_SIZE
	.align		4
.L_19:
        /*000c*/ 	.byte	0x04, 0x11
        /*000e*/ 	.short	(.L_21 - .L_20)
	.align		4
.L_20:
        /*0010*/ 	.word	index@($__internal_2_$__cuda_sm10x_tcgen05_guardrail_trap_unallocated_columns_being_dealloced)
        /*0014*/ 	.word	0x00000000


	//----- nvinfo : EIATTR_FRAME_SIZE
	.align		4
.L_21:
        /*0018*/ 	.byte	0x04, 0x11
        /*001a*/ 	.short	(.L_23 - .L_22)
	.align		4
.L_22:
        /*001c*/ 	.word	index@($__internal_1_$__cuda_sm10x_tcgen05_guardrail_trap_phase_invalid_during_alloc)
        /*0020*/ 	.word	0x00000000


	//----- nvinfo : EIATTR_FRAME_SIZE
	.align		4
.L_23:
        /*0024*/ 	.byte	0x04, 0x11
        /*0026*/ 	.short	(.L_25 - .L_24)
	.align		4
.L_24:
        /*0028*/ 	.word	index@($__internal_0_$__cuda_sm10x_tcgen05_guardrail_trap_col_being_dealloced_not_returned_by_alloc)
        /*002c*/ 	.word	0x00000000


	//----- nvinfo : EIATTR_FRAME_SIZE
	.align		4
.L_25:
        /*0030*/ 	.byte	0x04, 0x11
        /*0032*/ 	.short	(.L_27 - .L_26)
	.align		4
.L_26:
        /*0034*/ 	.word	index@(_ZN7cutlass13device_kernelINS_4gemm6kernel13GemmUniversalIN4cute5tupleIJiiiiEEENS1_10collective13CollectiveMmaINS1_35MainloopSm100TmaUmmaWarpSpecializedILi5ELi2ELi4ENS5_IJNS4_1CILi2EEESB_NSA_ILi1EEEEEEEENS5_IJNSA_ILi128EEESF_NSA_ILi32EEEEEENS_12float_e4m3_tENS5_IJlSC_lEEESI_SJ_NS4_8TiledMMAINS4_8MMA_AtomIJNS4_10MMA_TraitsINS4_25SM100_MMA_F8F6F4_2x1SM_SSEJSI_SI_fSF_SF_NS4_17integral_constantINS4_4UMMA5MajorELSQ_0EEESR_NSO_INSP_7ScaleInELSS_0EEEST_EEEEEENS4_6LayoutINS5_IJSC_SC_SC_EEENS5_IJNSA_ILi0EEESY_SY_EEEEENS5_IJNS4_10UnderscoreES11_S11_EEEEENS4_28SM100_TMA_2SM_LOAD_MULTICASTENS4_14ComposedLayoutINS4_7SwizzleILi1ELi4ELi3EEENS4_18smem_ptr_flag_bitsILi8EEENSW_INS5_IJNSA_ILi8EEESG_EEENS5_IJSG_SC_EEEEEEEvNS4_8identityENS4_18SM100_TMA_2SM_LOADES1E_vS1F_EENS_8epilogue10collective18CollectiveEpilogueINS1I_23Sm100TmaWarpSpecializedILi2ELi2ELi32ELb0ELb0EEEJNS5_IJNSA_ILi64EEESF_SG_EEENS5_IJNSW_IS1N_SC_EENSW_INS5_IJSG_SB_EEENS5_IJSC_S1N_EEEEEEEESI_SJ_SI_SJ_NS1I_6fusion15FusionCallbacksIS1M_NS1U_17LinearCombinationISI_fSI_fLNS_15FloatRoundStyleE2EEES1O_S1T_JEEENS4_5SM1004TMEM4LOAD26SM100_TMEM_LOAD_32dp32b32xENS4_13SM90_TMA_LOADES1E_NS4_39AutoVectorizingCopyWithAssumedAlignmentILi128EEENS4_14SM90_TMA_STOREES1E_S26_S26_EEEvvEEEEvNT_6ParamsE)
        /*0038*/ 	.word	0x00000000


	//----- nvinfo : EIATTR_MIN_STACK_SIZE
	.align		4
.L_27:
        /*003c*/ 	.byte	0x04, 0x12
        /*003e*/ 	.short	(.L_29 - .L_28)
	.align		4
.L_28:
        /*0040*/ 	.word	index@(_ZN7cutlass13device_kernelINS_4gemm6kernel13GemmUniversalIN4cute5tupleIJiiiiEEENS1_10collective13CollectiveMmaINS1_35MainloopSm100TmaUmmaWarpSpecializedILi5ELi2ELi4ENS5_IJNS4_1CILi2EEESB_NSA_ILi1EEEEEEEENS5_IJNSA_ILi128EEESF_NSA_ILi32EEEEEENS_12float_e4m3_tENS5_IJlSC_lEEESI_SJ_NS4_8TiledMMAINS4_8MMA_AtomIJNS4_10MMA_TraitsINS4_25SM100_MMA_F8F6F4_2x1SM_SSEJSI_SI_fSF_SF_NS4_17integral_constantINS4_4UMMA5MajorELSQ_0EEESR_NSO_INSP_7ScaleInELSS_0EEEST_EEEEEENS4_6LayoutINS5_IJSC_SC_SC_EEENS5_IJNSA_ILi0EEESY_SY_EEEEENS5_IJNS4_10UnderscoreES11_S11_EEEEENS4_28SM100_TMA_2SM_LOAD_MULTICASTENS4_14ComposedLayoutINS4_7SwizzleILi1ELi4ELi3EEENS4_18smem_ptr_flag_bitsILi8EEENSW_INS5_IJNSA_ILi8EEESG_EEENS5_IJSG_SC_EEEEEEEvNS4_8identityENS4_18SM100_TMA_2SM_LOADES1E_vS1F_EENS_8epilogue10collective18CollectiveEpilogueINS1I_23Sm100TmaWarpSpecializedILi2ELi2ELi32ELb0ELb0EEEJNS5_IJNSA_ILi64EEESF_SG_EEENS5_IJNSW_IS1N_SC_EENSW_INS5_IJSG_SB_EEENS5_IJSC_S1N_EEEEEEEESI_SJ_SI_SJ_NS1I_6fusion15FusionCallbacksIS1M_NS1U_17LinearCombinationISI_fSI_fLNS_15FloatRoundStyleE2EEES1O_S1T_JEEENS4_5SM1004TMEM4LOAD26SM100_TMEM_LOAD_32dp32b32xENS4_13SM90_TMA_LOADES1E_NS4_39AutoVectorizingCopyWithAssumedAlignmentILi128EEENS4_14SM90_TMA_STOREES1E_S26_S26_EEEvvEEEEvNT_6ParamsE)
        /*0044*/ 	.word	0x00000000
.L_29:


//--------------------- .nv.compat                --------------------------
	.section	.nv.compat,"",@"SHT_CUDA_COMPAT_INFO"
	.align	4
        /*0000*/ 	.byte	0x02, 0x09, 0x01, 0x00, 0x02, 0x02, 0x02, 0x00, 0x02, 0x05, 0x05, 0x00, 0x03, 0x07, 0x01, 0x01
        /*0010*/ 	.byte	0x02, 0x03, 0x01, 0x00, 0x02, 0x06, 0x01, 0x00, 0x04, 0x0b, 0x08, 0x00, 0x09, 0x00, 0x00, 0x00
        /*0020*/ 	.byte	0x00, 0x00, 0x00, 0x00


//--------------------- .nv.info._ZN7cutlass13device_kernelINS_4gemm6kernel13GemmUniversalIN4cute5tupleIJiiiiEEENS1_10collective13CollectiveMmaINS1_35MainloopSm100TmaUmmaWarpSpecializedILi5ELi2ELi4ENS5_IJNS4_1CILi2EEESB_NSA_ILi1EEEEEEEENS5_IJNSA_ILi128EEESF_NSA_ILi32EEEEEENS_12float_e4m3_tENS5_IJlSC_lEEESI_SJ_NS4_8TiledMMAINS4_8MMA_AtomIJNS4_10MMA_TraitsINS4_25SM100_MMA_F8F6F4_2x1SM_SSEJSI_SI_fSF_SF_NS4_17integral_constantINS4_4UMMA5MajorELSQ_0EEESR_NSO_INSP_7ScaleInELSS_0EEEST_EEEEEENS4_6LayoutINS5_IJSC_SC_SC_EEENS5_IJNSA_ILi0EEESY_SY_EEEEENS5_IJNS4_10UnderscoreES11_S11_EEEEENS4_28SM100_TMA_2SM_LOAD_MULTICASTENS4_14ComposedLayoutINS4_7SwizzleILi1ELi4ELi3EEENS4_18smem_ptr_flag_bitsILi8EEENSW_INS5_IJNSA_ILi8EEESG_EEENS5_IJSG_SC_EEEEEEEvNS4_8identityENS4_18SM100_TMA_2SM_LOADES1E_vS1F_EENS_8epilogue10collective18CollectiveEpilogueINS1I_23Sm100TmaWarpSpecializedILi2ELi2ELi32ELb0ELb0EEEJNS5_IJNSA_ILi64EEESF_SG_EEENS5_IJNSW_IS1N_SC_EENSW_INS5_IJSG_SB_EEENS5_IJSC_S1N_EEEEEEEESI_SJ_SI_SJ_NS1I_6fusion15FusionCallbacksIS1M_NS1U_17LinearCombinationISI_fSI_fLNS_15FloatRoundStyleE2EEES1O_S1T_JEEENS4_5SM1004TMEM4LOAD26SM100_TMEM_LOAD_32dp32b32xENS4_13SM90_TMA_LOADES1E_NS4_39AutoVectorizingCopyWithAssumedAlignmentILi128EEENS4_14SM90_TMA_STOREES1E_S26_S26_EEEvvEEEEvNT_6ParamsE --------------------------
	.section	.nv.info._ZN7cutlass13device_kernelINS_4gemm6kernel13GemmUniversalIN4cute5tupleIJiiiiEEENS1_10collective13CollectiveMmaINS1_35MainloopSm100TmaUmmaWarpSpecializedILi5ELi2ELi4ENS5_IJNS4_1CILi2EEESB_NSA_ILi1EEEEEEEENS5_IJNSA_ILi128EEESF_NSA_ILi32EEEEEENS_12float_e4m3_tENS5_IJlSC_lEEESI_SJ_NS4_8TiledMMAINS4_8MMA_AtomIJNS4_10MMA_TraitsINS4_25SM100_MMA_F8F6F4_2x1SM_SSEJSI_SI_fSF_SF_NS4_17integral_constantINS4_4UMMA5MajorELSQ_0EEESR_NSO_INSP_7ScaleInELSS_0EEEST_EEEEEENS4_6LayoutINS5_IJSC_SC_SC_EEENS5_IJNSA_ILi0EEESY_SY_EEEEENS5_IJNS4_10UnderscoreES11_S11_EEEEENS4_28SM100_TMA_2SM_LOAD_MULTICASTENS4_14ComposedLayoutINS4_7SwizzleILi1ELi4ELi3EEENS4_18smem_ptr_flag_bitsILi8EEENSW_INS5_IJNSA_ILi8EEESG_EEENS5_IJSG_SC_EEEEEEEvNS4_8identityENS4_18SM100_TMA_2SM_LOADES1E_vS1F_EENS_8epilogue10collective18CollectiveEpilogueINS1I_23Sm100TmaWarpSpecializedILi2ELi2ELi32ELb0ELb0EEEJNS5_IJNSA_ILi64EEESF_SG_EEENS5_IJNSW_IS1N_SC_EENSW_INS5_IJSG_SB_EEENS5_IJSC_S1N_EEEEEEEESI_SJ_SI_SJ_NS1I_6fusion15FusionCallbacksIS1M_NS1U_17LinearCombinationISI_fSI_fLNS_15FloatRoundStyleE2EEES1O_S1T_JEEENS4_5SM1004TMEM4LOAD26SM100_TMEM_LOAD_32dp32b32xENS4_13SM90_TMA_LOADES1E_NS4_39AutoVectorizingCopyWithAssumedAlignmentILi128EEENS4_14SM90_TMA_STOREES1E_S26_S26_EEEvvEEEEvNT_6ParamsE,"",@"SHT_CUDA_INFO"
	.sectionflags	@""
	.align	4


	//----- nvinfo : EIATTR_CUDA_API_VERSION
	.align		4
        /*0000*/ 	.byte	0x04, 0x37
        /*0002*/ 	.short	(.L_31 - .L_30)
.L_30:
        /*0004*/ 	.word	0x00000082


	//----- nvinfo : EIATTR_KPARAM_INFO
	.align		4
.L_31:
        /*0008*/ 	.byte	0x04, 0x17
        /*000a*/ 	.short	(.L_33 - .L_32)
.L_32:
        /*000c*/ 	.word	0x00000000
        /*0010*/ 	.short	0x0000
        /*0012*/ 	.short	0x0000
        /*0014*/ 	.byte	0x00, 0xf0, 0x01, 0x20


	//----- nvinfo : EIATTR_AT_ENTRY_FRAGMENTS
	.align		4
.L_33:
        /*0018*/ 	.byte	0x04, 0x4f
        /*001a*/ 	.short	(.L_35 - .L_34)


	//   ....[0]....
.L_34:
        /*001c*/ 	.word	0x00000007


	//----- nvinfo : EIATTR_RESERVED_SMEM_USED
	.align		4
.L_35:
        /*0020*/ 	.byte	0x01, 0x41
	.zero		2


	//----- nvinfo : EIATTR_SPARSE_MMA_MASK
	.align		4
        /*0024*/ 	.byte	0x03, 0x50
        /*0026*/ 	.short	0x0000


	//----- nvinfo : EIATTR_TCGEN05_2CTA_USED
	.align		4
        /*0028*/ 	.byte	0x01, 0x52
	.zero		2


	//----- nvinfo : EIATTR_MAXREG_COUNT
	.align		4
        /*002c*/ 	.byte	0x03, 0x1b
        /*002e*/ 	.short	0x00ff


	//----- nvinfo : EIATTR_NUM_BARRIERS
	.align		4
        /*0030*/ 	.byte	0x02, 0x4c
        /*0032*/ 	.byte	0x07
	.zero		1


	//----- nvinfo : EIATTR_EXTERNS
	.align		4
        /*0034*/ 	.byte	0x04, 0x0f
        /*0036*/ 	.short	(.L_37 - .L_36)


	//   ....[0]....
	.align		4
.L_36:
        /*0038*/ 	.word	index@(__assertfail)


	//----- nvinfo : EIATTR_MERCURY_ISA_VERSION
	.align		4
.L_37:
        /*003c*/ 	.byte	0x03, 0x5f
        /*003e*/ 	.short	0x0101


	//----- nvinfo : EIATTR_INT_WARP_WIDE_INSTR_OFFSETS
	.align		4
        /*0040*/ 	.byte	0x04, 0x31
        /*0042*/ 	.short	(.L_39 - .L_38)


	//   ....[0]....
.L_38:
        /*0044*/ 	.word	0x00000d50


	//   ....[1]....
        /*0048*/ 	.word	0x00000df0


	//   ....[2]....
        /*004c*/ 	.word	0x000041d0


	//   ....[3]....
        /*0050*/ 	.word	0x000041f0


	//   ....[4]....
        /*0054*/ 	.word	0x00004220


	//   ....[5]....
        /*0058*/ 	.word	0x00004d40


	//   ....[6]....
        /*005c*/ 	.word	0x00004de0


	//   ....[7]....
        /*0060*/ 	.word	0x00004e90


	//   ....[8]....
        /*0064*/ 	.word	0x00004f30


	//   ....[9]....
        /*0068*/ 	.word	0x00005020


	//   ....[10]....
        /*006c*/ 	.word	0x000050f0


	//----- nvinfo : EIATTR_COOP_GROUP_MASK_REGIDS
	.align		4
.L_39:
        /*0070*/ 	.byte	0x04, 0x29
        /*0072*/ 	.short	(.L_41 - .L_40)


	//   ....[0]....
.L_40:
        /*0074*/ 	.word	0xffffffff


	//   ....[1]....
        /*0078*/ 	.word	0xffffffff


	//   ....[2]....
        /*007c*/ 	.word	0xffffffff


	//   ....[3]....
        /*0080*/ 	.word	0xffffffff


	//   ....[4]....
        /*0084*/ 	.word	0xffffffff


	//   ....[5]....
        /*0088*/ 	.word	0xffffffff


	//   ....[6]....
        /*008c*/ 	.word	0xffffffff


	//   ....[7]....
        /*0090*/ 	.word	0xffffffff


	//   ....[8]....
        /*0094*/ 	.word	0xffffffff


	//   ....[9]....
        /*0098*/ 	.word	0xffffffff


	//   ....[10]....
        /*009c*/ 	.word	0xffffffff


	//   ....[11]....
        /*00a0*/ 	.word	0xffffffff


	//   ....[12]....
        /*00a4*/ 	.word	0xffffffff


	//   ....[13]....
        /*00a8*/ 	.word	0xffffffff


	//----- nvinfo : EIATTR_COOP_GROUP_INSTR_OFFSETS
	.align		4
.L_41:
        /*00ac*/ 	.byte	0x04, 0x28
        /*00ae*/ 	.short	(.L_43 - .L_42)


	//   ....[0]....
.L_42:
        /*00b0*/ 	.word	0x000000b0


	//   ....[1]....
        /*00b4*/ 	.word	0x00000520


	//   ....[2]....
        /*00b8*/ 	.word	0x00000700


	//   ....[3]....
        /*00bc*/ 	.word	0x00000850


	//   ....[4]....
        /*00c0*/ 	.word	0x00000940


	//   ....[5]....
        /*00c4*/ 	.word	0x00000aa0


	//   ....[6]....
        /*00c8*/ 	.word	0x00000c30


	//   ....[7]....
        /*00cc*/ 	.word	0x00000e70


	//   ....[8]....
        /*00d0*/ 	.word	0x000021c0


	//   ....[9]....
        /*00d4*/ 	.word	0x00003100


	//   ....[10]....
        /*00d8*/ 	.word	0x000035d0


	//   ....[11]....
        /*00dc*/ 	.word	0x00003600


	//   ....[12]....
        /*00e0*/ 	.word	0x000040d0


	//   ....[13]....
        /*00e4*/ 	.word	0x000042e0


	//----- nvinfo : EIATTR_VRC_CTA_INIT_COUNT
	.align		4
.L_43:
        /*00e8*/ 	.byte	0x02, 0x4a
        /*00ea*/ 	.byte	0x80
	.zero		1


	//----- nvinfo : EIATTR_SYSCALL_OFFSETS
	.align		4
        /*00ec*/ 	.byte	0x04, 0x46
        /*00ee*/ 	.short	(.L_45 - .L_44)


	//   ....[0]....
.L_44:
        /*00f0*/ 	.word	0x00005c00


	//   ....[1]....
        /*00f4*/ 	.word	0x00005d40


	//   ....[2]....
        /*00f8*/ 	.word	0x00006560


	//   ....[3]....
        /*00fc*/ 	.word	0x00007350


	//----- nvinfo : EIATTR_MBARRIER_INSTR_OFFSETS
	.align		4
.L_45:
        /*0100*/ 	.byte	0x04, 0x39
        /*0102*/ 	.short	(.L_47 - .L_46)


	//   ....[0]....
.L_46:
        /*0104*/ 	.word	0x00000650
        /*0108*/ 	.word	0x000000ff
        /*010c*/ 	.word	0x00000000
        /*0110*/ 	.short	0x0100
        /*0112*/ 	.byte	0x04
	.zero		1


	//   ....[1]....
        /*0114*/ 	.word	0x00000660
        /*0118*/ 	.word	0x000000ff
        /*011c*/ 	.word	0x00000028
        /*0120*/ 	.short	0x0100
        /*0122*/ 	.byte	0x04
	.zero		1


	//   ....[2]....
        /*0124*/ 	.word	0x00000670
        /*0128*/ 	.word	0x000000ff
        /*012c*/ 	.word	0x00000008
        /*0130*/ 	.short	0x0100
        /*0132*/ 	.byte	0x04
	.zero		1


	//   ....[3]....
        /*0134*/ 	.word	0x00000680
        /*0138*/ 	.word	0x000000ff
        /*013c*/ 	.word	0x00000030
        /*0140*/ 	.short	0x0100
        /*0142*/ 	.byte	0x04
	.zero		1


	//   ....[4]....
        /*0144*/ 	.word	0x00000690
        /*0148*/ 	.word	0x000000ff
        /*014c*/ 	.word	0x00000010
        /*0150*/ 	.short	0x0100
        /*0152*/ 	.byte	0x04
	.zero		1


	//   ....[5]....
        /*0154*/ 	.word	0x000006a0
        /*0158*/ 	.word	0x000000ff
        /*015c*/ 	.word	0x00000038
        /*0160*/ 	.short	0x0100
        /*0162*/ 	.byte	0x04
	.zero		1


	//   ....[6]....
        /*0164*/ 	.word	0x000006b0
        /*0168*/ 	.word	0x000000ff
        /*016c*/ 	.word	0x00000018
        /*0170*/ 	.short	0x0100
        /*0172*/ 	.byte	0x04
	.zero		1


	//   ....[7]....
        /*0174*/ 	.word	0x000006c0
        /*0178*/ 	.word	0x000000ff
        /*017c*/ 	.word	0x00000040
        /*0180*/ 	.short	0x0100
        /*0182*/ 	.byte	0x04
	.zero		1


	//   ....[8]....
        /*0184*/ 	.word	0x000006d0
        /*0188*/ 	.word	0x000000ff
        /*018c*/ 	.word	0x00000020
        /*0190*/ 	.short	0x0100
        /*0192*/ 	.byte	0x04
	.zero		1


	//   ....[9]....
        /*0194*/ 	.word	0x000006e0
        /*0198*/ 	.word	0x000000ff
        /*019c*/ 	.word	0x00000048
        /*01a0*/ 	.short	0x0100
        /*01a2*/ 	.byte	0x04
	.zero		1


	//   ....[10]....
        /*01a4*/ 	.word	0x00000800
        /*01a8*/ 	.word	0x000000ff
        /*01ac*/ 	.word	0x00000050
        /*01b0*/ 	.short	0x0100
        /*01b2*/ 	.byte	0x04
	.zero		1


	//   ....[11]....
        /*01b4*/ 	.word	0x00000810
        /*01b8*/ 	.word	0x000000ff
        /*01bc*/ 	.word	0x00000060
        /*01c0*/ 	.short	0x0100
        /*01c2*/ 	.byte	0x04
	.zero		1


	//   ....[12]....
        /*01c4*/ 	.word	0x00000820
        /*01c8*/ 	.word	0x000000ff
        /*01cc*/ 	.word	0x00000058
        /*01d0*/ 	.short	0x0100
        /*01d2*/ 	.byte	0x04
	.zero		1


	//   ....[13]....
        /*01d4*/ 	.word	0x00000830
        /*01d8*/ 	.word	0x000000ff
        /*01dc*/ 	.word	0x00000068
        /*01e0*/ 	.short	0x0100
        /*01e2*/ 	.byte	0x04
	.zero		1


	//   ....[14]....
        /*01e4*/ 	.word	0x00000910
        /*01e8*/ 	.word	0x000000ff
        /*01ec*/ 	.word	0x00000070
        /*01f0*/ 	.short	0x0100
        /*01f2*/ 	.byte	0x06
	.zero		1


	//   ....[15]....
        /*01f4*/ 	.word	0x00000920
        /*01f8*/ 	.word	0x000000ff
        /*01fc*/ 	.word	0x00000078
        /*0200*/ 	.short	0x0100
        /*0202*/ 	.byte	0x06
	.zero		1


	//   ....[16]....
        /*0204*/ 	.word	0x00000a50
        /*0208*/ 	.word	0x000000ff
        /*020c*/ 	.word	0x00000080
        /*0210*/ 	.short	0x0100
        /*0212*/ 	.byte	0x06
	.zero		1


	//   ....[17]....
        /*0214*/ 	.word	0x00000a60
        /*0218*/ 	.word	0x000000ff
        /*021c*/ 	.word	0x00000090
        /*0220*/ 	.short	0x0100
        /*0222*/ 	.byte	0x06
	.zero		1


	//   ....[18]....
        /*0224*/ 	.word	0x00000a70
        /*0228*/ 	.word	0x000000ff
        /*022c*/ 	.word	0x00000088
        /*0230*/ 	.short	0x0100
        /*0232*/ 	.byte	0x06
	.zero		1


	//   ....[19]....
        /*0234*/ 	.word	0x00000a80
        /*0238*/ 	.word	0x000000ff
        /*023c*/ 	.word	0x00000098
        /*0240*/ 	.short	0x0100
        /*0242*/ 	.byte	0x06
	.zero		1


	//   ....[20]....
        /*0244*/ 	.word	0x00000ba0
        /*0248*/ 	.word	0x000000ff
        /*024c*/ 	.word	0x000000a0
        /*0250*/ 	.short	0x0100
        /*0252*/ 	.byte	0x04
	.zero		1


	//   ....[21]....
        /*0254*/ 	.word	0x00000bb0
        /*0258*/ 	.word	0x000000ff
        /*025c*/ 	.word	0x000000c0
        /*0260*/ 	.short	0x0100
        /*0262*/ 	.byte	0x04
	.zero		1


	//   ....[22]....
        /*0264*/ 	.word	0x00000bc0
        /*0268*/ 	.word	0x000000ff
        /*026c*/ 	.word	0x000000a8
        /*0270*/ 	.short	0x0100
        /*0272*/ 	.byte	0x04
	.zero		1


	//   ....[23]....
        /*0274*/ 	.word	0x00000bd0
        /*0278*/ 	.word	0x000000ff
        /*027c*/ 	.word	0x000000c8
        /*0280*/ 	.short	0x0100
        /*0282*/ 	.byte	0x04
	.zero		1


	//   ....[24]....
        /*0284*/ 	.word	0x00000be0
        /*0288*/ 	.word	0x000000ff
        /*028c*/ 	.word	0x000000b0
        /*0290*/ 	.short	0x0100
        /*0292*/ 	.byte	0x04
	.zero		1


	//   ....[25]....
        /*0294*/ 	.word	0x00000bf0
        /*0298*/ 	.word	0x000000ff
        /*029c*/ 	.word	0x000000d0
        /*02a0*/ 	.short	0x0100
        /*02a2*/ 	.byte	0x04
	.zero		1


	//   ....[26]....
        /*02a4*/ 	.word	0x00000c00
        /*02a8*/ 	.word	0x000000ff
        /*02ac*/ 	.word	0x000000b8
        /*02b0*/ 	.short	0x0100
        /*02b2*/ 	.byte	0x04
	.zero		1


	//   ....[27]....
        /*02b4*/ 	.word	0x00000c10
        /*02b8*/ 	.word	0x000000ff
        /*02bc*/ 	.word	0x000000d8
        /*02c0*/ 	.short	0x0100
        /*02c2*/ 	.byte	0x04
	.zero		1


	//   ....[28]....
        /*02c4*/ 	.word	0x00000d00
        /*02c8*/ 	.word	0x000000ff
        /*02cc*/ 	.word	0x000000e0
        /*02d0*/ 	.short	0x0100
        /*02d2*/ 	.byte	0x04
	.zero		1


	//   ....[29]....
        /*02d4*/ 	.word	0x00000d10
        /*02d8*/ 	.word	0x000000ff
        /*02dc*/ 	.word	0x000000f0
        /*02e0*/ 	.short	0x0100
        /*02e2*/ 	.byte	0x04
	.zero		1


	//   ....[30]....
        /*02e4*/ 	.word	0x00000d20
        /*02e8*/ 	.word	0x000000ff
        /*02ec*/ 	.word	0x000000e8
        /*02f0*/ 	.short	0x0100
        /*02f2*/ 	.byte	0x04
	.zero		1


	//   ....[31]....
        /*02f4*/ 	.word	0x00000d30
        /*02f8*/ 	.word	0x000000ff
        /*02fc*/ 	.word	0x000000f8
        /*0300*/ 	.short	0x0100
        /*0302*/ 	.byte	0x04
	.zero		1


	//   ....[32]....
        /*0304*/ 	.word	0x00000e30
        /*0308*/ 	.word	0x000000ff
        /*030c*/ 	.word	0x00000100
        /*0310*/ 	.short	0x0100
        /*0312*/ 	.byte	0x06
	.zero		1


	//   ....[33]....
        /*0314*/ 	.word	0x000019e0
        /*0318*/ 	.word	0x00000003
        /*031c*/ 	.word	0x000000f0
        /*0320*/ 	.short	0x010a
        /*0322*/ 	.byte	0xff
	.zero		1


	//   ....[34]....
        /*0324*/ 	.word	0x00001a10
        /*0328*/ 	.word	0x00000003
        /*032c*/ 	.word	0x000000e0
        /*0330*/ 	.short	0x0101
        /*0332*/ 	.byte	0xff
	.zero		1


	//   ....[35]....
        /*0334*/ 	.word	0x00001ad0
        /*0338*/ 	.word	0x000000ff
        /*033c*/ 	.word	0x00000028
        /*0340*/ 	.short	0x010a
        /*0342*/ 	.byte	0x04
	.zero		1


	//   ....[36]....
        /*0344*/ 	.word	0x00001ba0
        /*0348*/ 	.word	0x000000ff
        /*034c*/ 	.word	0x00000028
        /*0350*/ 	.short	0x010a
        /*0352*/ 	.byte	0x21
	.zero		1


	//   ....[37]....
        /*0354*/ 	.word	0x00001d50
        /*0358*/ 	.word	0x000000ff
        /*035c*/ 	.word	0x00000028
        /*0360*/ 	.short	0x010a
        /*0362*/ 	.byte	0x05
	.zero		1


	//   ....[38]....
        /*0364*/ 	.word	0x00001e60
        /*0368*/ 	.word	0x000000ff
        /*036c*/ 	.word	0x00000078
        /*0370*/ 	.short	0x0101
        /*0372*/ 	.byte	0x06
	.zero		1


	//   ....[39]....
        /*0374*/ 	.word	0x00001e80
        /*0378*/ 	.word	0x000000ff
        /*037c*/ 	.word	0x00000028
        /*0380*/ 	.short	0x010a
        /*0382*/ 	.byte	0x04
	.zero		1


	//   ....[40]....
        /*0384*/ 	.word	0x00001f00
        /*0388*/ 	.word	0x000000ff
        /*038c*/ 	.word	0x00000028
        /*0390*/ 	.short	0x010a
        /*0392*/ 	.byte	0x11
	.zero		1


	//   ....[41]....
        /*0394*/ 	.word	0x00002090
        /*0398*/ 	.word	0x000000ff
        /*039c*/ 	.word	0x00000028
        /*03a0*/ 	.short	0x010a
        /*03a2*/ 	.byte	0x05
	.zero		1


	//   ....[42]....
        /*03a4*/ 	.word	0x000021f0
        /*03a8*/ 	.word	0x00000003
        /*03ac*/ 	.word	0x00000080
        /*03b0*/ 	.short	0x010a
        /*03b2*/ 	.byte	0xff
	.zero		1


	//   ....[43]....
        /*03b4*/ 	.word	0x00002340
        /*03b8*/ 	.word	0x00000000
        /*03bc*/ 	.word	0x00000000
        /*03c0*/ 	.short	0x0101
        /*03c2*/ 	.byte	0xff
	.zero		1


	//   ....[44]....
        /*03c4*/ 	.word	0x000028f0
        /*03c8*/ 	.word	0x000000ff
        /*03cc*/ 	.word	0x00000000
        /*03d0*/ 	.short	0x010a
        /*03d2*/ 	.byte	0x04
	.zero		1


	//   ....[45]....
        /*03d4*/ 	.word	0x00002980
        /*03d8*/ 	.word	0x000000ff
        /*03dc*/ 	.word	0x00000000
        /*03e0*/ 	.short	0x010a
        /*03e2*/ 	.byte	0x05
	.zero		1


	//   ....[46]....
        /*03e4*/ 	.word	0x00002a10
        /*03e8*/ 	.word	0x000000ff
        /*03ec*/ 	.word	0x00000000
        /*03f0*/ 	.short	0x010a
        /*03f2*/ 	.byte	0x05
	.zero		1


	//   ....[47]....
        /*03f4*/ 	.word	0x00002aa0
        /*03f8*/ 	.word	0x000000ff
        /*03fc*/ 	.word	0x00000000
        /*0400*/ 	.short	0x010a
        /*0402*/ 	.byte	0x05
	.zero		1


	//   ....[48]....
        /*0404*/ 	.word	0x00002b40
        /*0408*/ 	.word	0x00000000
        /*040c*/ 	.word	0x00000000
        /*0410*/ 	.short	0x010a
        /*0412*/ 	.byte	0xff
	.zero		1


	//   ....[49]....
        /*0414*/ 	.word	0x00002c60
        /*0418*/ 	.word	0x00000002
        /*041c*/ 	.word	0x000000e0
        /*0420*/ 	.short	0x010a
        /*0422*/ 	.byte	0xff
	.zero		1


	//   ....[50]....
        /*0424*/ 	.word	0x00002cc0
        /*0428*/ 	.word	0x00000004
        /*042c*/ 	.word	0x00000000
        /*0430*/ 	.short	0x0101
        /*0432*/ 	.byte	0xff
	.zero		1


	//   ....[51]....
        /*0434*/ 	.word	0x00002ce0
        /*0438*/ 	.word	0x000000ff
        /*043c*/ 	.word	0x00000090
        /*0440*/ 	.short	0x010a
        /*0442*/ 	.byte	0x04
	.zero		1


	//   ....[52]....
        /*0444*/ 	.word	0x00002e00
        /*0448*/ 	.word	0x00000002
        /*044c*/ 	.word	0x00000080
        /*0450*/ 	.short	0x010a
        /*0452*/ 	.byte	0xff
	.zero		1


	//   ....[53]....
        /*0454*/ 	.word	0x00002f10
        /*0458*/ 	.word	0x00000002
        /*045c*/ 	.word	0x00000000
        /*0460*/ 	.short	0x0101
        /*0462*/ 	.byte	0xff
	.zero		1


	//   ....[54]....
        /*0464*/ 	.word	0x00002fa0
        /*0468*/ 	.word	0x000000ff
        /*046c*/ 	.word	0x00000090
        /*0470*/ 	.short	0x0106
        /*0472*/ 	.byte	0x04
	.zero		1


	//   ....[55]....
        /*0474*/ 	.word	0x00002fc0
        /*0478*/ 	.word	0x000000ff
        /*047c*/ 	.word	0x00000090
        /*0480*/ 	.short	0x010a
        /*0482*/ 	.byte	0x04
	.zero		1


	//   ....[56]....
        /*0484*/ 	.word	0x00003050
        /*0488*/ 	.word	0x000000ff
        /*048c*/ 	.word	0x00000090
        /*0490*/ 	.short	0x0106
        /*0492*/ 	.byte	0x07
	.zero		1


	//   ....[57]....
        /*0494*/ 	.word	0x00003090
        /*0498*/ 	.word	0x00000000
        /*049c*/ 	.word	0x00000090
        /*04a0*/ 	.short	0x010a
        /*04a2*/ 	.byte	0xff
	.zero		1


	//   ....[58]....
        /*04a4*/ 	.word	0x000032d0
        /*04a8*/ 	.word	0x000000ff
        /*04ac*/ 	.word	0x00000008
        /*04b0*/ 	.short	0x010a
        /*04b2*/ 	.byte	0x05
	.zero		1


	//   ....[59]....
        /*04b4*/ 	.word	0x000032f0
        /*04b8*/ 	.word	0x000000ff
        /*04bc*/ 	.word	0x00000008
        /*04c0*/ 	.short	0x010a
        /*04c2*/ 	.byte	0x05
	.zero		1


	//   ....[60]....
        /*04c4*/ 	.word	0x00003480
        /*04c8*/ 	.word	0x000000ff
        /*04cc*/ 	.word	0x00000008
        /*04d0*/ 	.short	0x010a
        /*04d2*/ 	.byte	0x05
	.zero		1


	//   ....[61]....
        /*04d4*/ 	.word	0x000034a0
        /*04d8*/ 	.word	0x000000ff
        /*04dc*/ 	.word	0x00000008
        /*04e0*/ 	.short	0x010a
        /*04e2*/ 	.byte	0x05
	.zero		1


	//   ....[62]....
        /*04e4*/ 	.word	0x00003560
        /*04e8*/ 	.word	0x000000ff
        /*04ec*/ 	.word	0x00000000
        /*04f0*/ 	.short	0x0101
        /*04f2*/ 	.byte	0x04
	.zero		1


	//   ....[63]....
        /*04f4*/ 	.word	0x00003840
        /*04f8*/ 	.word	0x00000000
        /*04fc*/ 	.word	0x00000080
        /*0500*/ 	.short	0x010a
        /*0502*/ 	.byte	0xff
	.zero		1


	//   ....[64]....
        /*0504*/ 	.word	0x00003900
        /*0508*/ 	.word	0x00000000
        /*050c*/ 	.word	0x00000000
        /*0510*/ 	.short	0x0101
        /*0512*/ 	.byte	0xff
	.zero		1


	//   ....[65]....
        /*0514*/ 	.word	0x000039b0
        /*0518*/ 	.word	0x000000ff
        /*051c*/ 	.word	0x00000000
        /*0520*/ 	.short	0x010a
        /*0522*/ 	.byte	0x04
	.zero		1


	//   ....[66]....
        /*0524*/ 	.word	0x000039c0
        /*0528*/ 	.word	0x000000ff
        /*052c*/ 	.word	0x000000c0
        /*0530*/ 	.short	0x010a
        /*0532*/ 	.byte	0x13
	.zero		1


	//   ....[67]....
        /*0534*/ 	.word	0x00003a80
        /*0538*/ 	.word	0x000000ff
        /*053c*/ 	.word	0x00000000
        /*0540*/ 	.short	0x010a
        /*0542*/ 	.byte	0x06
	.zero		1


	//   ....[68]....
        /*0544*/ 	.word	0x00003ba0
        /*0548*/ 	.word	0x000000ff
        /*054c*/ 	.word	0x00000000
        /*0550*/ 	.short	0x010a
        /*0552*/ 	.byte	0x04
	.zero		1


	//   ....[69]....
        /*0554*/ 	.word	0x00003dc0
        /*0558*/ 	.word	0x000000ff
        /*055c*/ 	.word	0x00000000
        /*0560*/ 	.short	0x010a
        /*0562*/ 	.byte	0x04
	.zero		1


	//   ....[70]....
        /*0564*/ 	.word	0x00003e50
        /*0568*/ 	.word	0x000000ff
        /*056c*/ 	.word	0x00000000
        /*0570*/ 	.short	0x010a
        /*0572*/ 	.byte	0x05
	.zero		1


	//   ....[71]....
        /*0574*/ 	.word	0x00003ee0
        /*0578*/ 	.word	0x000000ff
        /*057c*/ 	.word	0x00000000
        /*0580*/ 	.short	0x010a
        /*0582*/ 	.byte	0x05
	.zero		1


	//   ....[72]....
        /*0584*/ 	.word	0x00003f80
        /*0588*/ 	.word	0x00000000
        /*058c*/ 	.word	0x00000000
        /*0590*/ 	.short	0x010a
        /*0592*/ 	.byte	0xff
	.zero		1


	//   ....[73]....
        /*0594*/ 	.word	0x00003fc0
        /*0598*/ 	.word	0x00000000
        /*059c*/ 	.word	0x00000000
        /*05a0*/ 	.short	0x010a
        /*05a2*/ 	.byte	0xff
	.zero		1


	//   ....[74]....
        /*05a4*/ 	.word	0x00004030
        /*05a8*/ 	.word	0x000000ff
        /*05ac*/ 	.word	0x00000000
        /*05b0*/ 	.short	0x0101
        /*05b2*/ 	.byte	0x04
	.zero		1


	//   ....[75]....
        /*05b4*/ 	.word	0x00004070
        /*05b8*/ 	.word	0x000000ff
        /*05bc*/ 	.word	0x00000100
        /*05c0*/ 	.short	0x010a
        /*05c2*/ 	.byte	0x0d
	.zero		1


	//   ....[76]....
        /*05c4*/ 	.word	0x000040c0
        /*05c8*/ 	.word	0x000000ff
        /*05cc*/ 	.word	0x00000000
        /*05d0*/ 	.short	0x0101
        /*05d2*/ 	.byte	0x04
	.zero		1


	//   ....[77]....
        /*05d4*/ 	.word	0x00004540
        /*05d8*/ 	.word	0x0000000c
        /*05dc*/ 	.word	0x00000080
        /*05e0*/ 	.short	0x010a
        /*05e2*/ 	.byte	0xff
	.zero		1


	//   ....[78]....
        /*05e4*/ 	.word	0x000046b0
        /*05e8*/ 	.word	0x00000000
        /*05ec*/ 	.word	0x00000000
        /*05f0*/ 	.short	0x0101
        /*05f2*/ 	.byte	0xff
	.zero		1


	//   ....[79]....
        /*05f4*/ 	.word	0x00004b40
        /*05f8*/ 	.word	0x000000ff
        /*05fc*/ 	.word	0x00000078
        /*0600*/ 	.short	0x010a
        /*0602*/ 	.byte	0x15
	.zero		1


	//   ....[80]....
        /*0604*/ 	.word	0x00004cc0
        /*0608*/ 	.word	0x000000ff
        /*060c*/ 	.word	0x00000060
        /*0610*/ 	.short	0x010a
        /*0612*/ 	.byte	0x15
	.zero		1


	//   ....[81]....
        /*0614*/ 	.word	0x00004eb0
        /*0618*/ 	.word	0x000000ff
        /*061c*/ 	.word	0x00000050
        /*0620*/ 	.short	0x010b
        /*0622*/ 	.byte	0x15
	.zero		1


	//   ....[82]....
        /*0624*/ 	.word	0x00004ec0
        /*0628*/ 	.word	0x000000ff
        /*062c*/ 	.word	0x00000000
        /*0630*/ 	.short	0x0101
        /*0632*/ 	.byte	0x06
	.zero		1


	//   ....[83]....
        /*0634*/ 	.word	0x00004ed0
        /*0638*/ 	.word	0x000000ff
        /*063c*/ 	.word	0x00000068
        /*0640*/ 	.short	0x010a
        /*0642*/ 	.byte	0x15
	.zero		1


	//   ....[84]....
        /*0644*/ 	.word	0x00005110
        /*0648*/ 	.word	0x000000ff
        /*064c*/ 	.word	0x00000058
        /*0650*/ 	.short	0x010b
        /*0652*/ 	.byte	0x15
	.zero		1


	//   ....[85]....
        /*0654*/ 	.word	0x00005120
        /*0658*/ 	.word	0x000000ff
        /*065c*/ 	.word	0x00000000
        /*0660*/ 	.short	0x0101
        /*0662*/ 	.byte	0x25
	.zero		1


	//   ....[86]....
        /*0664*/ 	.word	0x00005160
        /*0668*/ 	.word	0x000000ff
        /*066c*/ 	.word	0x00000060
        /*0670*/ 	.short	0x010a
        /*0672*/ 	.byte	0x15
	.zero		1


	//   ....[87]....
        /*0674*/ 	.word	0x000051a0
        /*0678*/ 	.word	0x00000000
        /*067c*/ 	.word	0x00000068
        /*0680*/ 	.short	0x010a
        /*0682*/ 	.byte	0xff
	.zero		1


	//   ....[88]....
        /*0684*/ 	.word	0x000054a0
        /*0688*/ 	.word	0x00000003
        /*068c*/ 	.word	0x00000080
        /*0690*/ 	.short	0x010a
        /*0692*/ 	.byte	0xff
	.zero		1


	//   ....[89]....
        /*0694*/ 	.word	0x00005620
        /*0698*/ 	.word	0x00000000
        /*069c*/ 	.word	0x00000000
        /*06a0*/ 	.short	0x0101
        /*06a2*/ 	.byte	0xff
	.zero		1


	//   ....[90]....
        /*06a4*/ 	.word	0x00006130
        /*06a8*/ 	.word	0x00000003
        /*06ac*/ 	.word	0x00000050
        /*06b0*/ 	.short	0x010a
        /*06b2*/ 	.byte	0xff
	.zero		1


	//   ....[91]....
        /*06b4*/ 	.word	0x00006170
        /*06b8*/ 	.word	0x0000005a
        /*06bc*/ 	.word	0x000000a0
        /*06c0*/ 	.short	0x010a
        /*06c2*/ 	.byte	0xff
	.zero		1


	//   ....[92]....
        /*06c4*/ 	.word	0x000062a0
        /*06c8*/ 	.word	0x00000003
        /*06cc*/ 	.word	0x00000050
        /*06d0*/ 	.short	0x010a
        /*06d2*/ 	.byte	0xff
	.zero		1


	//   ....[93]....
        /*06d4*/ 	.word	0x000063e0
        /*06d8*/ 	.word	0x00000000
        /*06dc*/ 	.word	0x00000000
        /*06e0*/ 	.short	0x0101
        /*06e2*/ 	.byte	0xff
	.zero		1


	//   ....[94]....
        /*06e4*/ 	.word	0x00006440
        /*06e8*/ 	.word	0x0000005a
        /*06ec*/ 	.word	0x000000a0
        /*06f0*/ 	.short	0x010a
        /*06f2*/ 	.byte	0xff
	.zero		1


	//   ....[95]....
        /*06f4*/ 	.word	0x00006ff0
        /*06f8*/ 	.word	0x0000006d
        /*06fc*/ 	.word	0x00000050
        /*0700*/ 	.short	0x010a
        /*0702*/ 	.byte	0xff
	.zero		1


	//   ....[96]....
        /*0704*/ 	.word	0x000070b0
        /*0708*/ 	.word	0x0000006d
        /*070c*/ 	.word	0x00000050
        /*0710*/ 	.short	0x010a
        /*0712*/ 	.byte	0xff
	.zero		1


	//   ....[97]....
        /*0714*/ 	.word	0x000071f0
        /*0718*/ 	.word	0x00000002
        /*071c*/ 	.word	0x00000000
        /*0720*/ 	.short	0x0101
        /*0722*/ 	.byte	0xff
	.zero		1


	//   ....[98]....
        /*0724*/ 	.word	0x000074d0
        /*0728*/ 	.word	0x0000005a
        /*072c*/ 	.word	0x00000000
        /*0730*/ 	.short	0x0101
        /*0732*/ 	.byte	0xff
	.zero		1


	//   ....[99]....
        /*0734*/ 	.word	0x00007ea0
        /*0738*/ 	.word	0x00000003
        /*073c*/ 	.word	0x000000f0
        /*0740*/ 	.short	0x010a
        /*0742*/ 	.byte	0xff
	.zero		1


	//   ....[100]....
        /*0744*/ 	.word	0x00007f00
        /*0748*/ 	.word	0x00000000
        /*074c*/ 	.word	0x00000028
        /*0750*/ 	.short	0x010a
        /*0752*/ 	.byte	0xff
	.zero		1


	//   ....[101]....
        /*0754*/ 	.word	0x00007f60
        /*0758*/ 	.word	0x00000000
        /*075c*/ 	.word	0x00000028
        /*0760*/ 	.short	0x010a
        /*0762*/ 	.byte	0xff
	.zero		1


	//   ....[102]....
        /*0764*/ 	.word	0x00007fb0
        /*0768*/ 	.word	0x00000003
        /*076c*/ 	.word	0x00000080
        /*0770*/ 	.short	0x010a
        /*0772*/ 	.byte	0xff
	.zero		1


	//   ....[103]....
        /*0774*/ 	.word	0x00008010
        /*0778*/ 	.word	0x00000000
        /*077c*/ 	.word	0x00000000
        /*0780*/ 	.short	0x010a
        /*0782*/ 	.byte	0xff
	.zero		1


	//   ....[104]....
        /*0784*/ 	.word	0x00008070
        /*0788*/ 	.word	0x00000000
        /*078c*/ 	.word	0x00000000
        /*0790*/ 	.short	0x010a
        /*0792*/ 	.byte	0xff
	.zero		1


	//   ....[105]....
        /*0794*/ 	.word	0x000080d0
        /*0798*/ 	.word	0x00000000
        /*079c*/ 	.word	0x00000000
        /*07a0*/ 	.short	0x010a
        /*07a2*/ 	.byte	0xff
	.zero		1


	//   ....[106]....
        /*07a4*/ 	.word	0x00008130
        /*07a8*/ 	.word	0x00000000
        /*07ac*/ 	.word	0x00000000
        /*07b0*/ 	.short	0x010a
        /*07b2*/ 	.byte	0xff
	.zero		1


	//   ....[107]....
        /*07b4*/ 	.word	0x00008180
        /*07b8*/ 	.word	0x00000002
        /*07bc*/ 	.word	0x000000e0
        /*07c0*/ 	.short	0x010a
        /*07c2*/ 	.byte	0xff
	.zero		1


	//   ....[108]....
        /*07c4*/ 	.word	0x000081e0
        /*07c8*/ 	.word	0x00000002
        /*07cc*/ 	.word	0x00000090
        /*07d0*/ 	.short	0x010a
        /*07d2*/ 	.byte	0xff
	.zero		1


	//   ....[109]....
        /*07d4*/ 	.word	0x00008230
        /*07d8*/ 	.word	0x00000002
        /*07dc*/ 	.word	0x00000080
        /*07e0*/ 	.short	0x010a
        /*07e2*/ 	.byte	0xff
	.zero		1


	//   ....[110]....
        /*07e4*/ 	.word	0x00008290
        /*07e8*/ 	.word	0x00000000
        /*07ec*/ 	.word	0x00000090
        /*07f0*/ 	.short	0x010a
        /*07f2*/ 	.byte	0xff
	.zero		1


	//   ....[111]....
        /*07f4*/ 	.word	0x000082f0
        /*07f8*/ 	.word	0x00000000
        /*07fc*/ 	.word	0x00000008
        /*0800*/ 	.short	0x010a
        /*0802*/ 	.byte	0xff
	.zero		1


	//   ....[112]....
        /*0804*/ 	.word	0x000083d0
        /*0808*/ 	.word	0x00000000
        /*080c*/ 	.word	0x00000008
        /*0810*/ 	.short	0x010a
        /*0812*/ 	.byte	0xff
	.zero		1


	//   ....[113]....
        /*0814*/ 	.word	0x00008420
        /*0818*/ 	.word	0x00000000
        /*081c*/ 	.word	0x00000080
        /*0820*/ 	.short	0x010a
        /*0822*/ 	.byte	0xff
	.zero		1


	//   ....[114]....
        /*0824*/ 	.word	0x00008480
        /*0828*/ 	.word	0x00000000
        /*082c*/ 	.word	0x000000c0
        /*0830*/ 	.short	0x010a
        /*0832*/ 	.byte	0xff
	.zero		1


	//   ....[115]....
        /*0834*/ 	.word	0x000084e0
        /*0838*/ 	.word	0x00000000
        /*083c*/ 	.word	0x00000000
        /*0840*/ 	.short	0x010a
        /*0842*/ 	.byte	0xff
	.zero		1


	//   ....[116]....
        /*0844*/ 	.word	0x00008540
        /*0848*/ 	.word	0x00000000
        /*084c*/ 	.word	0x00000000
        /*0850*/ 	.short	0x010a
        /*0852*/ 	.byte	0xff
	.zero		1


	//   ....[117]....
        /*0854*/ 	.word	0x000085a0
        /*0858*/ 	.word	0x00000000
        /*085c*/ 	.word	0x00000000
        /*0860*/ 	.short	0x010a
        /*0862*/ 	.byte	0xff
	.zero		1


	//   ....[118]....
        /*0864*/ 	.word	0x00008600
        /*0868*/ 	.word	0x00000000
        /*086c*/ 	.word	0x00000000
        /*0870*/ 	.short	0x010a
        /*0872*/ 	.byte	0xff
	.zero		1


	//   ....[119]....
        /*0874*/ 	.word	0x00008660
        /*0878*/ 	.word	0x00000000
        /*087c*/ 	.word	0x00000100
        /*0880*/ 	.short	0x010a
        /*0882*/ 	.byte	0xff
	.zero		1


	//   ....[120]....
        /*0884*/ 	.word	0x000086b0
        /*0888*/ 	.word	0x0000000c
        /*088c*/ 	.word	0x00000080
        /*0890*/ 	.short	0x010a
        /*0892*/ 	.byte	0xff
	.zero		1


	//   ....[121]....
        /*0894*/ 	.word	0x00008710
        /*0898*/ 	.word	0x00000000
        /*089c*/ 	.word	0x00000078
        /*08a0*/ 	.short	0x010a
        /*08a2*/ 	.byte	0xff
	.zero		1


	//   ....[122]....
        /*08a4*/ 	.word	0x00008770
        /*08a8*/ 	.word	0x00000000
        /*08ac*/ 	.word	0x00000060
        /*08b0*/ 	.short	0x010a
        /*08b2*/ 	.byte	0xff
	.zero		1


	//   ....[123]....
        /*08b4*/ 	.word	0x000087d0
        /*08b8*/ 	.word	0x00000000
        /*08bc*/ 	.word	0x00000068
        /*08c0*/ 	.short	0x010a
        /*08c2*/ 	.byte	0xff
	.zero		1


	//   ....[124]....
        /*08c4*/ 	.word	0x00008830
        /*08c8*/ 	.word	0x00000000
        /*08cc*/ 	.word	0x00000060
        /*08d0*/ 	.short	0x010a
        /*08d2*/ 	.byte	0xff
	.zero		1


	//   ....[125]....
        /*08d4*/ 	.word	0x00008880
        /*08d8*/ 	.word	0x00000003
        /*08dc*/ 	.word	0x00000080
        /*08e0*/ 	.short	0x010a
        /*08e2*/ 	.byte	0xff
	.zero		1


	//   ....[126]....
        /*08e4*/ 	.word	0x000088d0
        /*08e8*/ 	.word	0x00000003
        /*08ec*/ 	.word	0x00000050
        /*08f0*/ 	.short	0x010a
        /*08f2*/ 	.byte	0xff
	.zero		1


	//   ....[127]....
        /*08f4*/ 	.word	0x00008920
        /*08f8*/ 	.word	0x0000005a
        /*08fc*/ 	.word	0x000000a0
        /*0900*/ 	.short	0x010a
        /*0902*/ 	.byte	0xff
	.zero		1


	//   ....[128]....
        /*0904*/ 	.word	0x00008970
        /*0908*/ 	.word	0x0000006d
        /*090c*/ 	.word	0x00000050
        /*0910*/ 	.short	0x010a
        /*0912*/ 	.byte	0xff
	.zero		1


	//----- nvinfo : EIATTR_NUM_MBARRIERS
	.align		4
.L_47:
        /*0914*/ 	.byte	0x03, 0x38
        /*0916*/ 	.short	0x0021


	//----- nvinfo : EIATTR_EXIT_INSTR_OFFSETS
	.align		4
        /*0918*/ 	.byte	0x04, 0x1c
        /*091a*/ 	.short	(.L_49 - .L_48)


	//   ....[0]....
.L_48:
        /*091c*/ 	.word	0x00002b70


	//   ....[1]....
        /*0920*/ 	.word	0x00003060


	//   ....[2]....
        /*0924*/ 	.word	0x000030c0


	//   ....[3]....
        /*0928*/ 	.word	0x000042f0


	//   ....[4]....
        /*092c*/ 	.word	0x000051d0


	//   ....[5]....
        /*0930*/ 	.word	0x00005210


	//   ....[6]....
        /*0934*/ 	.word	0x00007e90


	//----- nvinfo : EIATTR_MAX_THREADS
	.align		4
.L_49:
        /*0938*/ 	.byte	0x04, 0x05
        /*093a*/ 	.short	(.L_51 - .L_50)
.L_50:
        /*093c*/ 	.word	0x00000100
        /*0940*/ 	.word	0x00000001
        /*0944*/ 	.word	0x00000001


	//----- nvinfo : EIATTR_CRS_STACK_SIZE
	.align		4
.L_51:
        /*0948*/ 	.byte	0x04, 0x1e
        /*094a*/ 	.short	(.L_53 - .L_52)
.L_52:
        /*094c*/ 	.word	0x00000000


	//----- nvinfo : EIATTR_CBANK_PARAM_SIZE
	.align		4
.L_53:
        /*0950*/ 	.byte	0x03, 0x19
        /*0952*/ 	.short	0x0800


	//----- nvinfo : EIATTR_PARAM_CBANK
	.align		4
        /*0954*/ 	.byte	0x04, 0x0a
        /*0956*/ 	.short	(.L_55 - .L_54)
	.align		4
.L_54:
        /*0958*/ 	.word	index@(.nv.constant0._ZN7cutlass13device_kernelINS_4gemm6kernel13GemmUniversalIN4cute5tupleIJiiiiEEENS1_10collective13CollectiveMmaINS1_35MainloopSm100TmaUmmaWarpSpecializedILi5ELi2ELi4ENS5_IJNS4_1CILi2EEESB_NSA_ILi1EEEEEEEENS5_IJNSA_ILi128EEESF_NSA_ILi32EEEEEENS_12float_e4m3_tENS5_IJlSC_lEEESI_SJ_NS4_8TiledMMAINS4_8MMA_AtomIJNS4_10MMA_TraitsINS4_25SM100_MMA_F8F6F4_2x1SM_SSEJSI_SI_fSF_SF_NS4_17integral_constantINS4_4UMMA5MajorELSQ_0EEESR_NSO_INSP_7ScaleInELSS_0EEEST_EEEEEENS4_6LayoutINS5_IJSC_SC_SC_EEENS5_IJNSA_ILi0EEESY_SY_EEEEENS5_IJNS4_10UnderscoreES11_S11_EEEEENS4_28SM100_TMA_2SM_LOAD_MULTICASTENS4_14ComposedLayoutINS4_7SwizzleILi1ELi4ELi3EEENS4_18smem_ptr_flag_bitsILi8EEENSW_INS5_IJNSA_ILi8EEESG_EEENS5_IJSG_SC_EEEEEEEvNS4_8identityENS4_18SM100_TMA_2SM_LOADES1E_vS1F_EENS_8epilogue10collective18CollectiveEpilogueINS1I_23Sm100TmaWarpSpecializedILi2ELi2ELi32ELb0ELb0EEEJNS5_IJNSA_ILi64EEESF_SG_EEENS5_IJNSW_IS1N_SC_EENSW_INS5_IJSG_SB_EEENS5_IJSC_S1N_EEEEEEEESI_SJ_SI_SJ_NS1I_6fusion15FusionCallbacksIS1M_NS1U_17LinearCombinationISI_fSI_fLNS_15FloatRoundStyleE2EEES1O_S1T_JEEENS4_5SM1004TMEM4LOAD26SM100_TMEM_LOAD_32dp32b32xENS4_13SM90_TMA_LOADES1E_NS4_39AutoVectorizingCopyWithAssumedAlignmentILi128EEENS4_14SM90_TMA_STOREES1E_S26_S26_EEEvvEEEEvNT_6ParamsE)
        /*095c*/ 	.short	0x0380
        /*095e*/ 	.short	0x0800


	//----- nvinfo : EIATTR_SW_WAR
	.align		4
.L_55:
        /*0960*/ 	.byte	0x04, 0x36
        /*0962*/ 	.short	(.L_57 - .L_56)
.L_56:
        /*0964*/ 	.word	0x00000008
.L_57:


//--------------------- .nv.callgraph             --------------------------
	.section	.nv.callgraph,"",@"SHT_CUDA_CALLGRAPH"
	.align	4
	.sectionentsize	8
	.align		4
        /*0000*/ 	.word	0x00000000
	.align		4
        /*0004*/ 	.word	0xffffffff
	.align		4
        /*0008*/ 	.word	index@(_ZN7cutlass13device_kernelINS_4gemm6kernel13GemmUniversalIN4cute5tupleIJiiiiEEENS1_10collective13CollectiveMmaINS1_35MainloopSm100TmaUmmaWarpSpecializedILi5ELi2ELi4ENS5_IJNS4_1CILi2EEESB_NSA_ILi1EEEEEEEENS5_IJNSA_ILi128EEESF_NSA_ILi32EEEEEENS_12float_e4m3_tENS5_IJlSC_lEEESI_SJ_NS4_8TiledMMAINS4_8MMA_AtomIJNS4_10MMA_TraitsINS4_25SM100_MMA_F8F6F4_2x1SM_SSEJSI_SI_fSF_SF_NS4_17integral_constantINS4_4UMMA5MajorELSQ_0EEESR_NSO_INSP_7ScaleInELSS_0EEEST_EEEEEENS4_6LayoutINS5_IJSC_SC_SC_EEENS5_IJNSA_ILi0EEESY_SY_EEEEENS5_IJNS4_10UnderscoreES11_S11_EEEEENS4_28SM100_TMA_2SM_LOAD_MULTICASTENS4_14ComposedLayoutINS4_7SwizzleILi1ELi4ELi3EEENS4_18smem_ptr_flag_bitsILi8EEENSW_INS5_IJNSA_ILi8EEESG_EEENS5_IJSG_SC_EEEEEEEvNS4_8identityENS4_18SM100_TMA_2SM_LOADES1E_vS1F_EENS_8epilogue10collective18CollectiveEpilogueINS1I_23Sm100TmaWarpSpecializedILi2ELi2ELi32ELb0ELb0EEEJNS5_IJNSA_ILi64EEESF_SG_EEENS5_IJNSW_IS1N_SC_EENSW_INS5_IJSG_SB_EEENS5_IJSC_S1N_EEEEEEEESI_SJ_SI_SJ_NS1I_6fusion15FusionCallbacksIS1M_NS1U_17LinearCombinationISI_fSI_fLNS_15FloatRoundStyleE2EEES1O_S1T_JEEENS4_5SM1004TMEM4LOAD26SM100_TMEM_LOAD_32dp32b32xENS4_13SM90_TMA_LOADES1E_NS4_39AutoVectorizingCopyWithAssumedAlignmentILi128EEENS4_14SM90_TMA_STOREES1E_S26_S26_EEEvvEEEEvNT_6ParamsE)
	.align		4
        /*000c*/ 	.word	index@(__assertfail)
	.align		4
        /*0010*/ 	.word	0x00000000
	.align		4
        /*0014*/ 	.word	0xfffffffe
	.align		4
        /*0018*/ 	.word	0x00000000
	.align		4
        /*001c*/ 	.word	0xfffffffd
	.align		4
        /*0020*/ 	.word	0x00000000
	.align		4
        /*0024*/ 	.word	0xfffffffc


//--------------------- .nv.constant4             --------------------------
	.section	.nv.constant4,"a",@progbits
	.align	8
	.align		8
.nv.constant4:
        /*0000*/ 	.dword	__assertfail
	.align		8
        /*0008*/ 	.dword	__unnamed_1
	.align		8
        /*0010*/ 	.dword	__unnamed_2
	.align		8
        /*0018*/ 	.dword	_ZN39_INTERNAL_2ccf7a26_4_k_cu_d32ce5ee_88594cuda3std3__45__cpo5beginE
	.align		8
        /*0020*/ 	.dword	_ZN39_INTERNAL_2ccf7a26_4_k_cu_d32ce5ee_88594cuda3std3__45__cpo3endE
	.align		8
        /*0028*/ 	.dword	_ZN39_INTERNAL_2ccf7a26_4_k_cu_d32ce5ee_88594cuda3std3__45__cpo6cbeginE
	.align		8
        /*0030*/ 	.dword	_ZN39_INTERNAL_2ccf7a26_4_k_cu_d32ce5ee_88594cuda3std3__45__cpo4cendE
	.align		8
        /*0038*/ 	.dword	_ZN39_INTERNAL_2ccf7a26_4_k_cu_d32ce5ee_88594cuda3std3__441_GLOBAL__N__2ccf7a26_4_k_cu_d32ce5ee_88596ignoreE
	.align		8
        /*0040*/ 	.dword	_ZN39_INTERNAL_2ccf7a26_4_k_cu_d32ce5ee_88594cuda3std3__419piecewise_constructE
	.align		8
        /*0048*/ 	.dword	_ZN39_INTERNAL_2ccf7a26_4_k_cu_d32ce5ee_88594cuda3std3__48in_placeE
	.align		8
        /*0050*/ 	.dword	_ZN39_INTERNAL_2ccf7a26_4_k_cu_d32ce5ee_88594cuda3std6ranges3__45__cpo4swapE
	.align		8
        /*0058*/ 	.dword	_ZN39_INTERNAL_2ccf7a26_4_k_cu_d32ce5ee_88594cuda3std6ranges3__45__cpo9iter_moveE
	.align		8
        /*0060*/ 	.dword	_ZN39_INTERNAL_2ccf7a26_4_k_cu_d32ce5ee_88594cute7productE
	.align		8
        /*0068*/ 	.dword	_ZN39_INTERNAL_2ccf7a26_4_k_cu_d32ce5ee_88594cute1_E
	.align		8
        /*0070*/ 	.dword	$str$25
	.align		8
        /*0078*/ 	.dword	$str$26
	.align		8
        /*0080*/ 	.dword	$str$27
	.align		8
        /*0088*/ 	.dword	$str$28


//--------------------- .text._ZN7cutlass13device_kernelINS_4gemm6kernel13GemmUniversalIN4cute5tupleIJiiiiEEENS1_10collective13CollectiveMmaINS1_35MainloopSm100TmaUmmaWarpSpecializedILi5ELi2ELi4ENS5_IJNS4_1CILi2EEESB_NSA_ILi1EEEEEEEENS5_IJNSA_ILi128EEESF_NSA_ILi32EEEEEENS_12float_e4m3_tENS5_IJlSC_lEEESI_SJ_NS4_8TiledMMAINS4_8MMA_AtomIJNS4_10MMA_TraitsINS4_25SM100_MMA_F8F6F4_2x1SM_SSEJSI_SI_fSF_SF_NS4_17integral_constantINS4_4UMMA5MajorELSQ_0EEESR_NSO_INSP_7ScaleInELSS_0EEEST_EEEEEENS4_6LayoutINS5_IJSC_SC_SC_EEENS5_IJNSA_ILi0EEESY_SY_EEEEENS5_IJNS4_10UnderscoreES11_S11_EEEEENS4_28SM100_TMA_2SM_LOAD_MULTICASTENS4_14ComposedLayoutINS4_7SwizzleILi1ELi4ELi3EEENS4_18smem_ptr_flag_bitsILi8EEENSW_INS5_IJNSA_ILi8EEESG_EEENS5_IJSG_SC_EEEEEEEvNS4_8identityENS4_18SM100_TMA_2SM_LOADES1E_vS1F_EENS_8epilogue10collective18CollectiveEpilogueINS1I_23Sm100TmaWarpSpecializedILi2ELi2ELi32ELb0ELb0EEEJNS5_IJNSA_ILi64EEESF_SG_EEENS5_IJNSW_IS1N_SC_EENSW_INS5_IJSG_SB_EEENS5_IJSC_S1N_EEEEEEEESI_SJ_SI_SJ_NS1I_6fusion15FusionCallbacksIS1M_NS1U_17LinearCombinationISI_fSI_fLNS_15FloatRoundStyleE2EEES1O_S1T_JEEENS4_5SM1004TMEM4LOAD26SM100_TMEM_LOAD_32dp32b32xENS4_13SM90_TMA_LOADES1E_NS4_39AutoVectorizingCopyWithAssumedAlignmentILi128EEENS4_14SM90_TMA_STOREES1E_S26_S26_EEEvvEEEEvNT_6ParamsE --------------------------
	.section	.text._ZN7cutlass13device_kernelINS_4gemm6kernel13GemmUniversalIN4cute5tupleIJiiiiEEENS1_10collective13CollectiveMmaINS1_35MainloopSm100TmaUmmaWarpSpecializedILi5ELi2ELi4ENS5_IJNS4_1CILi2EEESB_NSA_ILi1EEEEEEEENS5_IJNSA_ILi128EEESF_NSA_ILi32EEEEEENS_12float_e4m3_tENS5_IJlSC_lEEESI_SJ_NS4_8TiledMMAINS4_8MMA_AtomIJNS4_10MMA_TraitsINS4_25SM100_MMA_F8F6F4_2x1SM_SSEJSI_SI_fSF_SF_NS4_17integral_constantINS4_4UMMA5MajorELSQ_0EEESR_NSO_INSP_7ScaleInELSS_0EEEST_EEEEEENS4_6LayoutINS5_IJSC_SC_SC_EEENS5_IJNSA_ILi0EEESY_SY_EEEEENS5_IJNS4_10UnderscoreES11_S11_EEEEENS4_28SM100_TMA_2SM_LOAD_MULTICASTENS4_14ComposedLayoutINS4_7SwizzleILi1ELi4ELi3EEENS4_18smem_ptr_flag_bitsILi8EEENSW_INS5_IJNSA_ILi8EEESG_EEENS5_IJSG_SC_EEEEEEEvNS4_8identityENS4_18SM100_TMA_2SM_LOADES1E_vS1F_EENS_8epilogue10collective18CollectiveEpilogueINS1I_23Sm100TmaWarpSpecializedILi2ELi2ELi32ELb0ELb0EEEJNS5_IJNSA_ILi64EEESF_SG_EEENS5_IJNSW_IS1N_SC_EENSW_INS5_IJSG_SB_EEENS5_IJSC_S1N_EEEEEEEESI_SJ_SI_SJ_NS1I_6fusion15FusionCallbacksIS1M_NS1U_17LinearCombinationISI_fSI_fLNS_15FloatRoundStyleE2EEES1O_S1T_JEEENS4_5SM1004TMEM4LOAD26SM100_TMEM_LOAD_32dp32b32xENS4_13SM90_TMA_LOADES1E_NS4_39AutoVectorizingCopyWithAssumedAlignmentILi128EEENS4_14SM90_TMA_STOREES1E_S26_S26_EEEvvEEEEvNT_6ParamsE,"ax",@progbits
	.align	128
.text._ZN7cutlass13device_kernelINS_4gemm6kernel13GemmUniversalIN4cute5tupleIJiiiiEEENS1_10collective13CollectiveMmaINS1_35MainloopSm100TmaUmmaWarpSpecializedILi5ELi2ELi4ENS5_IJNS4_1CILi2EEESB_NSA_ILi1EEEEEEEENS5_IJNSA_ILi128EEESF_NSA_ILi32EEEEEENS_12float_e4m3_tENS5_IJlSC_lEEESI_SJ_NS4_8TiledMMAINS4_8MMA_AtomIJNS4_10MMA_TraitsINS4_25SM100_MMA_F8F6F4_2x1SM_SSEJSI_SI_fSF_SF_NS4_17integral_constantINS4_4UMMA5MajorELSQ_0EEESR_NSO_INSP_7ScaleInELSS_0EEEST_EEEEEENS4_6LayoutINS5_IJSC_SC_SC_EEENS5_IJNSA_ILi0EEESY_SY_EEEEENS5_IJNS4_10UnderscoreES11_S11_EEEEENS4_28SM100_TMA_2SM_LOAD_MULTICASTENS4_14ComposedLayoutINS4_7SwizzleILi1ELi4ELi3EEENS4_18smem_ptr_flag_bitsILi8EEENSW_INS5_IJNSA_ILi8EEESG_EEENS5_IJSG_SC_EEEEEEEvNS4_8identityENS4_18SM100_TMA_2SM_LOADES1E_vS1F_EENS_8epilogue10collective18CollectiveEpilogueINS1I_23Sm100TmaWarpSpecializedILi2ELi2ELi32ELb0ELb0EEEJNS5_IJNSA_ILi64EEESF_SG_EEENS5_IJNSW_IS1N_SC_EENSW_INS5_IJSG_SB_EEENS5_IJSC_S1N_EEEEEEEESI_SJ_SI_SJ_NS1I_6fusion15FusionCallbacksIS1M_NS1U_17LinearCombinationISI_fSI_fLNS_15FloatRoundStyleE2EEES1O_S1T_JEEENS4_5SM1004TMEM4LOAD26SM100_TMEM_LOAD_32dp32b32xENS4_13SM90_TMA_LOADES1E_NS4_39AutoVectorizingCopyWithAssumedAlignmentILi128EEENS4_14SM90_TMA_STOREES1E_S26_S26_EEEvvEEEEvNT_6ParamsE:
        .type           _ZN7cutlass13device_kernelINS_4gemm6kernel13GemmUniversalIN4cute5tupleIJiiiiEEENS1_10collective13CollectiveMmaINS1_35MainloopSm100TmaUmmaWarpSpecializedILi5ELi2ELi4ENS5_IJNS4_1CILi2EEESB_NSA_ILi1EEEEEEEENS5_IJNSA_ILi128EEESF_NSA_ILi32EEEEEENS_12float_e4m3_tENS5_IJlSC_lEEESI_SJ_NS4_8TiledMMAINS4_8MMA_AtomIJNS4_10MMA_TraitsINS4_25SM100_MMA_F8F6F4_2x1SM_SSEJSI_SI_fSF_SF_NS4_17integral_constantINS4_4UMMA5MajorELSQ_0EEESR_NSO_INSP_7ScaleInELSS_0EEEST_EEEEEENS4_6LayoutINS5_IJSC_SC_SC_EEENS5_IJNSA_ILi0EEESY_SY_EEEEENS5_IJNS4_10UnderscoreES11_S11_EEEEENS4_28SM100_TMA_2SM_LOAD_MULTICASTENS4_14ComposedLayoutINS4_7SwizzleILi1ELi4ELi3EEENS4_18smem_ptr_flag_bitsILi8EEENSW_INS5_IJNSA_ILi8EEESG_EEENS5_IJSG_SC_EEEEEEEvNS4_8identityENS4_18SM100_TMA_2SM_LOADES1E_vS1F_EENS_8epilogue10collective18CollectiveEpilogueINS1I_23Sm100TmaWarpSpecializedILi2ELi2ELi32ELb0ELb0EEEJNS5_IJNSA_ILi64EEESF_SG_EEENS5_IJNSW_IS1N_SC_EENSW_INS5_IJSG_SB_EEENS5_IJSC_S1N_EEEEEEEESI_SJ_SI_SJ_NS1I_6fusion15FusionCallbacksIS1M_NS1U_17LinearCombinationISI_fSI_fLNS_15FloatRoundStyleE2EEES1O_S1T_JEEENS4_5SM1004TMEM4LOAD26SM100_TMEM_LOAD_32dp32b32xENS4_13SM90_TMA_LOADES1E_NS4_39AutoVectorizingCopyWithAssumedAlignmentILi128EEENS4_14SM90_TMA_STOREES1E_S26_S26_EEEvvEEEEvNT_6ParamsE,@function
        .size           _ZN7cutlass13device_kernelINS_4gemm6kernel13GemmUniversalIN4cute5tupleIJiiiiEEENS1_10collective13CollectiveMmaINS1_35MainloopSm100TmaUmmaWarpSpecializedILi5ELi2ELi4ENS5_IJNS4_1CILi2EEESB_NSA_ILi1EEEEEEEENS5_IJNSA_ILi128EEESF_NSA_ILi32EEEEEENS_12float_e4m3_tENS5_IJlSC_lEEESI_SJ_NS4_8TiledMMAINS4_8MMA_AtomIJNS4_10MMA_TraitsINS4_25SM100_MMA_F8F6F4_2x1SM_SSEJSI_SI_fSF_SF_NS4_17integral_constantINS4_4UMMA5MajorELSQ_0EEESR_NSO_INSP_7ScaleInELSS_0EEEST_EEEEEENS4_6LayoutINS5_IJSC_SC_SC_EEENS5_IJNSA_ILi0EEESY_SY_EEEEENS5_IJNS4_10UnderscoreES11_S11_EEEEENS4_28SM100_TMA_2SM_LOAD_MULTICASTENS4_14ComposedLayoutINS4_7SwizzleILi1ELi4ELi3EEENS4_18smem_ptr_flag_bitsILi8EEENSW_INS5_IJNSA_ILi8EEESG_EEENS5_IJSG_SC_EEEEEEEvNS4_8identityENS4_18SM100_TMA_2SM_LOADES1E_vS1F_EENS_8epilogue10collective18CollectiveEpilogueINS1I_23Sm100TmaWarpSpecializedILi2ELi2ELi32ELb0ELb0EEEJNS5_IJNSA_ILi64EEESF_SG_EEENS5_IJNSW_IS1N_SC_EENSW_INS5_IJSG_SB_EEENS5_IJSC_S1N_EEEEEEEESI_SJ_SI_SJ_NS1I_6fusion15FusionCallbacksIS1M_NS1U_17LinearCombinationISI_fSI_fLNS_15FloatRoundStyleE2EEES1O_S1T_JEEENS4_5SM1004TMEM4LOAD26SM100_TMEM_LOAD_32dp32b32xENS4_13SM90_TMA_LOADES1E_NS4_39AutoVectorizingCopyWithAssumedAlignmentILi128EEENS4_14SM90_TMA_STOREES1E_S26_S26_EEEvvEEEEvNT_6ParamsE,(.L_x_166 - _ZN7cutlass13device_kernelINS_4gemm6kernel13GemmUniversalIN4cute5tupleIJiiiiEEENS1_10collective13CollectiveMmaINS1_35MainloopSm100TmaUmmaWarpSpecializedILi5ELi2ELi4ENS5_IJNS4_1CILi2EEESB_NSA_ILi1EEEEEEEENS5_IJNSA_ILi128EEESF_NSA_ILi32EEEEEENS_12float_e4m3_tENS5_IJlSC_lEEESI_SJ_NS4_8TiledMMAINS4_8MMA_AtomIJNS4_10MMA_TraitsINS4_25SM100_MMA_F8F6F4_2x1SM_SSEJSI_SI_fSF_SF_NS4_17integral_constantINS4_4UMMA5MajorELSQ_0EEESR_NSO_INSP_7ScaleInELSS_0EEEST_EEEEEENS4_6LayoutINS5_IJSC_SC_SC_EEENS5_IJNSA_ILi0EEESY_SY_EEEEENS5_IJNS4_10UnderscoreES11_S11_EEEEENS4_28SM100_TMA_2SM_LOAD_MULTICASTENS4_14ComposedLayoutINS4_7SwizzleILi1ELi4ELi3EEENS4_18smem_ptr_flag_bitsILi8EEENSW_INS5_IJNSA_ILi8EEESG_EEENS5_IJSG_SC_EEEEEEEvNS4_8identityENS4_18SM100_TMA_2SM_LOADES1E_vS1F_EENS_8epilogue10collective18CollectiveEpilogueINS1I_23Sm100TmaWarpSpecializedILi2ELi2ELi32ELb0ELb0EEEJNS5_IJNSA_ILi64EEESF_SG_EEENS5_IJNSW_IS1N_SC_EENSW_INS5_IJSG_SB_EEENS5_IJSC_S1N_EEEEEEEESI_SJ_SI_SJ_NS1I_6fusion15FusionCallbacksIS1M_NS1U_17LinearCombinationISI_fSI_fLNS_15FloatRoundStyleE2EEES1O_S1T_JEEENS4_5SM1004TMEM4LOAD26SM100_TMEM_LOAD_32dp32b32xENS4_13SM90_TMA_LOADES1E_NS4_39AutoVectorizingCopyWithAssumedAlignmentILi128EEENS4_14SM90_TMA_STOREES1E_S26_S26_EEEvvEEEEvNT_6ParamsE)
        .other          _ZN7cutlass13device_kernelINS_4gemm6kernel13GemmUniversalIN4cute5tupleIJiiiiEEENS1_10collective13CollectiveMmaINS1_35MainloopSm100TmaUmmaWarpSpecializedILi5ELi2ELi4ENS5_IJNS4_1CILi2EEESB_NSA_ILi1EEEEEEEENS5_IJNSA_ILi128EEESF_NSA_ILi32EEEEEENS_12float_e4m3_tENS5_IJlSC_lEEESI_SJ_NS4_8TiledMMAINS4_8MMA_AtomIJNS4_10MMA_TraitsINS4_25SM100_MMA_F8F6F4_2x1SM_SSEJSI_SI_fSF_SF_NS4_17integral_constantINS4_4UMMA5MajorELSQ_0EEESR_NSO_INSP_7ScaleInELSS_0EEEST_EEEEEENS4_6LayoutINS5_IJSC_SC_SC_EEENS5_IJNSA_ILi0EEESY_SY_EEEEENS5_IJNS4_10UnderscoreES11_S11_EEEEENS4_28SM100_TMA_2SM_LOAD_MULTICASTENS4_14ComposedLayoutINS4_7SwizzleILi1ELi4ELi3EEENS4_18smem_ptr_flag_bitsILi8EEENSW_INS5_IJNSA_ILi8EEESG_EEENS5_IJSG_SC_EEEEEEEvNS4_8identityENS4_18SM100_TMA_2SM_LOADES1E_vS1F_EENS_8epilogue10collective18CollectiveEpilogueINS1I_23Sm100TmaWarpSpecializedILi2ELi2ELi32ELb0ELb0EEEJNS5_IJNSA_ILi64EEESF_SG_EEENS5_IJNSW_IS1N_SC_EENSW_INS5_IJSG_SB_EEENS5_IJSC_S1N_EEEEEEEESI_SJ_SI_SJ_NS1I_6fusion15FusionCallbacksIS1M_NS1U_17LinearCombinationISI_fSI_fLNS_15FloatRoundStyleE2EEES1O_S1T_JEEENS4_5SM1004TMEM4LOAD26SM100_TMEM_LOAD_32dp32b32xENS4_13SM90_TMA_LOADES1E_NS4_39AutoVectorizingCopyWithAssumedAlignmentILi128EEENS4_14SM90_TMA_STOREES1E_S26_S26_EEEvvEEEEvNT_6ParamsE,@"STO_CUDA_ENTRY STV_DEFAULT"
_ZN7cutlass13device_kernelINS_4gemm6kernel13GemmUniversalIN4cute5tupleIJiiiiEEENS1_10collective13CollectiveMmaINS1_35MainloopSm100TmaUmmaWarpSpecializedILi5ELi2ELi4ENS5_IJNS4_1CILi2EEESB_NSA_ILi1EEEEEEEENS5_IJNSA_ILi128EEESF_NSA_ILi32EEEEEENS_12float_e4m3_tENS5_IJlSC_lEEESI_SJ_NS4_8TiledMMAINS4_8MMA_AtomIJNS4_10MMA_TraitsINS4_25SM100_MMA_F8F6F4_2x1SM_SSEJSI_SI_fSF_SF_NS4_17integral_constantINS4_4UMMA5MajorELSQ_0EEESR_NSO_INSP_7ScaleInELSS_0EEEST_EEEEEENS4_6LayoutINS5_IJSC_SC_SC_EEENS5_IJNSA_ILi0EEESY_SY_EEEEENS5_IJNS4_10UnderscoreES11_S11_EEEEENS4_28SM100_TMA_2SM_LOAD_MULTICASTENS4_14ComposedLayoutINS4_7SwizzleILi1ELi4ELi3EEENS4_18smem_ptr_flag_bitsILi8EEENSW_INS5_IJNSA_ILi8EEESG_EEENS5_IJSG_SC_EEEEEEEvNS4_8identityENS4_18SM100_TMA_2SM_LOADES1E_vS1F_EENS_8epilogue10collective18CollectiveEpilogueINS1I_23Sm100TmaWarpSpecializedILi2ELi2ELi32ELb0ELb0EEEJNS5_IJNSA_ILi64EEESF_SG_EEENS5_IJNSW_IS1N_SC_EENSW_INS5_IJSG_SB_EEENS5_IJSC_S1N_EEEEEEEESI_SJ_SI_SJ_NS1I_6fusion15FusionCallbacksIS1M_NS1U_17LinearCombinationISI_fSI_fLNS_15FloatRoundStyleE2EEES1O_S1T_JEEENS4_5SM1004TMEM4LOAD26SM100_TMEM_LOAD_32dp32b32xENS4_13SM90_TMA_LOADES1E_NS4_39AutoVectorizingCopyWithAssumedAlignmentILi128EEENS4_14SM90_TMA_STOREES1E_S26_S26_EEEvvEEEEvNT_6ParamsE:
[----:B------:R-:W1:Y:S01]  /*0000*/  LDC R1, c[0x0][0x37c] ;  /* 0x0000df00ff017b82 */ /* 0x000e620000000800 */
[----:B------:R-:W2:Y:S01]  /*0010*/  S2R R97, SR_TID.X ;  /* 0x0000000000617919 */ /* 0x000ea20000002100 */
[----:B------:R-:W3:Y:S06]  /*0020*/  LDCU.64 UR8, c[0x0][0x890] ;  /* 0x00011200ff0877ac */ /* 0x000eec0008000a00 */
[----:B------:R-:W4:Y:S01]  /*0030*/  S2UR UR46, SR_CgaCtaId ;  /* 0x00000000002e79c3 */ /* 0x000f220000008800 */
[----:B------:R-:W-:Y:S02]  /*0040*/  PRMT R86, RZ, 0x7610, R86 ;  /* 0x00007610ff567816 */ /* 0x000fe40000000056 */
[----:B------:R-:W-:Y:S01]  /*0050*/  ELECT P1, URZ, PT ;  /* 0x0000000000ff782f */ /* 0x000fe20003820000 */
[----:B---3--:R-:W-:-:S04]  /*0060*/  UISETP.NE.U32.AND UP0, UPT, UR8, URZ, UPT ;  /* 0x000000ff0800728c */ /* 0x008fc8000bf05070 */
[----:B------:R-:W-:Y:S02]  /*0070*/  UISETP.NE.AND.EX UP0, UPT, UR9, URZ, UPT, UP0 ;  /* 0x000000ff0900728c */ /* 0x000fe4000bf05300 */
[----:B----4-:R-:W-:Y:S02]  /*0080*/  ULOP3.LUT UR27, UR46, 0x1, URZ, 0xc0, !UPT ;  /* 0x000000012e1b7892 */ /* 0x010fe4000f8ec0ff */
[----:B------:R-:W-:Y:S01]  /*0090*/  ULOP3.LUT UR28, UR46, 0x1, URZ, 0x3c, !UPT ;  /* 0x000000012e1c7892 */ /* 0x000fe2000f8e3cff */
[----:B--2---:R-:W-:-:S05]  /*00a0*/  SHF.R.U32.HI R87, RZ, 0x5, R97 ;  /* 0x00000005ff577819 */ /* 0x004fca0000011661 */
[----:B------:R-:W2:Y:S02]  /*00b0*/  SHFL.IDX PT, R0, R87, RZ, 0x1f ;  /* 0x00001fff57007589 */ /* 0x000ea400000e0000 */
[----:B--2---:R-:W-:Y:S01]  /*00c0*/  R2UR UR25, R0 ;  /* 0x00000000001972ca */ /* 0x004fe200000e0000 */
[----:B-1----:R-:W-:-:S14]  /*00d0*/  BRA.U UP0, `(.L_x_0) ;  /* 0x0000000100307547 */ /* 0x002fdc000b800000 */
[----:B------:R-:W1:Y:S02]  /*00e0*/  LDCU.64 UR4, c[0x0][0x888] ;  /* 0x00011100ff0477ac */ /* 0x000e640008000a00 */
[----:B-1----:R-:W-:-:S04]  /*00f0*/  UISETP.NE.U32.AND UP0, UPT, UR4, URZ, UPT ;  /* 0x000000ff0400728c */ /* 0x002fc8000bf05070 */
[----:B------:R-:W-:-:S09]  /*0100*/  UISETP.NE.AND.EX UP0, UPT, UR5, URZ, UPT, UP0 ;  /* 0x000000ff0500728c */ /* 0x000fd2000bf05300 */
[----:B------:R-:W-:Y:S05]  /*0110*/  BRA.U !UP0, `(.L_x_1) ;  /* 0x0000000108147547 */ /* 0x000fea000b800000 */
[----:B------:R-:W1:Y:S01]  /*0120*/  LDC.64 R2, c[0x0][0x888] ;  /* 0x00022200ff027b82 */ /* 0x000e620000000a00 */
[----:B------:R-:W1:Y:S02]  /*0130*/  LDCU.64 UR4, c[0x0][0x358] ;  /* 0x00006b00ff0477ac */ /* 0x000e640008000a00 */
[----:B-1----:R1:W5:Y:S01]  /*0140*/  LDG.E R41, desc[UR4][R2.64] ;  /* 0x0000000402297981 */ /* 0x002362000c1e1900 */
[----:B------:R-:W-:Y:S01]  /*0150*/  HFMA2 R86, -RZ, RZ, 0, 5.9604644775390625e-08 ;  /* 0x00000001ff567431 */ /* 0x000fe200000001ff */
[----:B------:R-:W-:Y:S05]  /*0160*/  BRA `(.L_x_0) ;  /* 0x00000000000c7947 */ /* 0x000fea0003800000 */
.L_x_1:
[----:B------:R-:W1:Y:S01]  /*0170*/  LDCU UR4, c[0x0][0x880] ;  /* 0x00011000ff0477ac */ /* 0x000e620008000800 */
[----:B------:R-:W-:Y:S01]  /*0180*/  HFMA2 R86, -RZ, RZ, 0, 5.9604644775390625e-08 ;  /* 0x00000001ff567431 */ /* 0x000fe200000001ff */
[----:B-1----:R-:W-:-:S07]  /*0190*/  MOV R41, UR4 ;  /* 0x0000000400297c02 */ /* 0x002fce0008000f00 */
.L_x_0:
[----:B------:R-:W2:Y:S02]  /*01a0*/  LDCU.64 UR4, c[0x0][0x8b0] ;  /* 0x00011600ff0477ac */ /* 0x000ea40008000a00 */
[----:B--2---:R-:W-:-:S04]  /*01b0*/  UISETP.NE.U32.AND UP0, UPT, UR4, URZ, UPT ;  /* 0x000000ff0400728c */ /* 0x004fc8000bf05070 */
[----:B------:R-:W-:-:S09]  /*01c0*/  UISETP.NE.AND.EX UP0, UPT, UR5, URZ, UPT, UP0 ;  /* 0x000000ff0500728c */ /* 0x000fd2000bf05300 */
[----:B------:R-:W-:Y:S05]  /*01d0*/  BRA.U UP0, `(.L_x_2) ;  /* 0x0000000100287547 */ /* 0x000fea000b800000 */
[----:B------:R-:W2:Y:S02]  /*01e0*/  LDCU.64 UR4, c[0x0][0x8a8] ;  /* 0x00011500ff0477ac */ /* 0x000ea40008000a00 */
[----:B--2---:R-:W-:-:S04]  /*01f0*/  UISETP.NE.U32.AND UP0, UPT, UR4, URZ, UPT ;  /* 0x000000ff0400728c */ /* 0x004fc8000bf05070 */
[----:B------:R-:W-:-:S09]  /*0200*/  UISETP.NE.AND.EX UP0, UPT, UR5, URZ, UPT, UP0 ;  /* 0x000000ff0500728c */ /* 0x000fd2000bf05300 */
[----:B------:R-:W-:Y:S05]  /*0210*/  BRA.U !UP0, `(.L_x_3) ;  /* 0x0000000108107547 */ /* 0x000fea000b800000 */
[----:B------:R-:W2:Y:S01]  /*0220*/  LDC.64 R38, c[0x0][0x8a8] ;  /* 0x00022a00ff267b82 */ /* 0x000ea20000000a00 */
[----:B------:R-:W2:Y:S02]  /*0230*/  LDCU.64 UR4, c[0x0][0x358] ;  /* 0x00006b00ff0477ac */ /* 0x000ea40008000a00 */
[----:B--2---:R2:W5:Y:S01]  /*0240*/  LDG.E R38, desc[UR4][R38.64] ;  /* 0x0000000426267981 */ /* 0x004562000c1e1900 */
[----:B------:R-:W-:Y:S05]  /*0250*/  BRA `(.L_x_2) ;  /* 0x0000000000087947 */ /* 0x000fea0003800000 */
.L_x_3:
[----:B------:R-:W2:Y:S02]  /*0260*/  LDCU UR4, c[0x0][0x8a0] ;  /* 0x00011400ff0477ac */ /* 0x000ea40008000800 */
[----:B--2---:R-:W-:Y:S02]  /*0270*/  MOV R38, UR4 ;  /* 0x0000000400267c02 */ /* 0x004fe40008000f00 */
.L_x_2:
[----:B------:R-:W-:Y:S01]  /*0280*/  IMAD.U32 R0, RZ, RZ, UR25 ;  /* 0x00000019ff007e24 */ /* 0x000fe2000f8e00ff */
[----:B------:R-:W-:Y:S04]  /*0290*/  BSSY.RECONVERGENT B0, `(.L_x_4) ;  /* 0x000000c000007945 */ /* 0x000fe80003800200 */
[C---:B------:R-:W-:Y:S02]  /*02a0*/  ISETP.NE.OR P2, PT, R0.reuse, 0x1, !P1 ;  /* 0x000000010000780c */ /* 0x040fe40004f45670 */
[----:B------:R-:W-:-:S11]  /*02b0*/  ISETP.NE.OR P0, PT, R0, 0x3, !P1 ;  /* 0x000000030000780c */ /* 0x000fd60004f05670 */
[----:B------:R-:W-:Y:S05]  /*02c0*/  @P2 BRA `(.L_x_5) ;  /* 0x0000000000202947 */ /* 0x000fea0003800000 */
[----:B------:R-:W3:Y:S02]  /*02d0*/  LDCU.64 UR4, c[0x0][0x348] ;  /* 0x00006900ff0477ac */ /* 0x000ee40008000a00 */
[----:B---3--:R-:W-:Y:S02]  /*02e0*/  UIADD3 UR6, UP1, UPT, UR4, 0x80, URZ ;  /* 0x0000008004067890 */ /* 0x008fe4000ff3e0ff */
[----:B------:R-:W-:Y:S02]  /*02f0*/  UIADD3 UR4, UP0, UPT, UR4, 0x180, URZ ;  /* 0x0000018004047890 */ /* 0x000fe4000ff1e0ff */
[----:B------:R-:W-:Y:S02]  /*0300*/  UIADD3.X UR7, UPT, UPT, URZ, UR5, URZ, UP1, !UPT ;  /* 0x00000005ff077290 */ /* 0x000fe40008ffe4ff */
[----:B------:R-:W-:-:S07]  /*0310*/  UIADD3.X UR5, UPT, UPT, URZ, UR5, URZ, UP0, !UPT ;  /* 0x00000005ff057290 */ /* 0x000fce00087fe4ff */
[----:B------:R3:W-:Y:S02]  /*0320*/  UTMACCTL.PF [UR6] ;  /* 0x00000000060079b9 */ /* 0x0007e40008040000 */
[----:B------:R3:W-:Y:S02]  /*0330*/  UTMACCTL.PF [UR4] ;  /* 0x00000000040079b9 */ /* 0x0007e40008040000 */
[----:B---3--:R-:W-:Y:S01]  /*0340*/  NOP ;  /* 0x0000000000007918 */ /* 0x008fe20000000000 */
.L_x_5:
[----:B------:R-:W-:Y:S05]  /*0350*/  BSYNC.RECONVERGENT B0 ;  /* 0x0000000000007941 */ /* 0x000fea0003800200 */
.L_x_4:
[----:B------:R-:W-:Y:S04]  /*0360*/  BSSY.RECONVERGENT B0, `(.L_x_6) ;  /* 0x000000a000007945 */ /* 0x000fe80003800200 */
        /* <DEDUP_REMOVED lines=9> */
.L_x_7:
[----:B------:R-:W-:Y:S05]  /*0400*/  BSYNC.RECONVERGENT B0 ;  /* 0x0000000000007941 */ /* 0x000fea0003800200 */
.L_x_6:
[----:B------:R-:W3:Y:S01]  /*0410*/  LDCU.64 UR4, c[0x0][0x888] ;  /* 0x00011100ff0477ac */ /* 0x000ee20008000a00 */
[----:B------:R-:W-:Y:S02]  /*0420*/  UISETP.EQ.U32.AND UP1, UPT, UR8, URZ, UPT ;  /* 0x000000ff0800728c */ /* 0x000fe4000bf22070 */
[----:B------:R-:W-:Y:S02]  /*0430*/  UPLOP3.LUT UP3, UPT, UPT, UPT, UPT, 0x80, 0x8 ;  /* 0x000000000008789c */ /* 0x000fe40003f6f070 */
[----:B---3--:R-:W-:-:S04]  /*0440*/  UISETP.NE.U32.AND UP0, UPT, UR4, URZ, UPT ;  /* 0x000000ff0400728c */ /* 0x008fc8000bf05070 */
[----:B------:R-:W-:-:S04]  /*0450*/  UISETP.NE.AND.EX UP0, UPT, UR5, URZ, UPT, UP0 ;  /* 0x000000ff0500728c */ /* 0x000fc8000bf05300 */
[----:B------:R-:W-:-:S04]  /*0460*/  UISETP.EQ.OR.EX UP2, UPT, UR9, URZ, !UP0, UP1 ;  /* 0x000000ff0900728c */ /* 0x000fc8000c742710 */
[----:B------:R-:W-:-:S06]  /*0470*/  UP2UR UR4, UPR, URZ, 0x4 ;  /* 0x00000004ff047883 */ /* 0x000fcc0008000000 */
[----:B------:R-:W-:Y:S01]  /*0480*/  MOV R89, UR4 ;  /* 0x0000000400597c02 */ /* 0x000fe20008000f00 */
[----:B------:R-:W-:Y:S06]  /*0490*/  BRA.U !UP2, `(.L_x_8) ;  /* 0x000000010a207547 */ /* 0x000fec000b800000 */
[----:B------:R-:W-:Y:S01]  /*04a0*/  UISETP.NE.U32.AND UP1, UPT, UR8, URZ, UPT ;  /* 0x000000ff0800728c */ /* 0x000fe2000bf25070 */
[----:B-----5:R-:W-:Y:S01]  /*04b0*/  FSETP.NEU.AND P0, PT, R41, RZ, PT ;  /* 0x000000ff2900720b */ /* 0x020fe20003f0d000 */
[----:B------:R-:W-:Y:S02]  /*04c0*/  USEL UR4, URZ, 0xffffffff, UP0 ;  /* 0xffffffffff047887 */ /* 0x000fe40008000000 */
[----:B------:R-:W-:-:S10]  /*04d0*/  UISETP.NE.AND.EX UP1, UPT, UR9, URZ, UPT, UP1 ;  /* 0x000000ff0900728c */ /* 0x000fd4000bf25310 */
[----:B------:R-:W-:Y:S01]  /*04e0*/  VOTEU.ANY UP0, P0 ;  /* 0x0000000000ff7886 */ /* 0x000fe20000000100 */
[----:B------:R-:W-:-:S04]  /*04f0*/  @!UP1 USEL UR4, URZ, 0xffffffff, UP0 ;  /* 0xffffffffff049887 */ /* 0x000fc80008000000 */
[----:B------:R-:W-:-:S04]  /*0500*/  ULOP3.LUT UR4, UR4, 0x1, URZ, 0xc0, !UPT ;  /* 0x0000000104047892 */ /* 0x000fc8000f8ec0ff */
[----:B------:R-:W-:-:S11]  /*0510*/  UISETP.NE.U32.AND UP3, UPT, UR4, 0x1, UPT ;  /* 0x000000010400788c */ /* 0x000fd6000bf65070 */
.L_x_8:
[----:B------:R-:W3:Y:S01]  /*0520*/  SHFL.IDX PT, R0, R87, RZ, 0x1f ;  /* 0x00001fff57007589 */ /* 0x000ee200000e0000 */
[----:B------:R-:W-:-:S04]  /*0530*/  UISETP.NE.AND UP0, UPT, UR25, 0x2, UPT ;  /* 0x000000021900788c */ /* 0x000fc8000bf05270 */
[----:B------:R-:W-:Y:S02]  /*0540*/  UISETP.EQ.AND UP1, UPT, UR27, URZ, !UP0 ;  /* 0x000000ff1b00728c */ /* 0x000fe4000c722270 */
[----:B------:R-:W-:-:S04]  /*0550*/  USEL UR41, URZ, 0x1, UP0 ;  /* 0x00000001ff297887 */ /* 0x000fc80008000000 */
[----:B------:R-:W-:Y:S02]  /*0560*/  PLOP3.LUT P3, PT, P1, PT, UP1, 0x80, 0x8 ;  /* 0x000000000008781c */ /* 0x000fe40000f6f018 */
[----:B---3--:R-:W-:-:S13]  /*0570*/  ISETP.NE.AND P0, PT, R0, RZ, PT ;  /* 0x000000ff0000720c */ /* 0x008fda0003f05270 */
[----:B------:R-:W-:Y:S05]  /*0580*/  @P0 BRA `(.L_x_9) ;  /* 0x00000000005c0947 */ /* 0x000fea0003800000 */
[----:B------:R-:W-:Y:S01]  /*0590*/  UMOV UR4, 0x400 ;  /* 0x0000040000047882 */ /* 0x000fe20000000000 */
[----:B------:R-:W-:Y:S01]  /*05a0*/  UMOV UR8, 0x1 ;  /* 0x0000000100087882 */ /* 0x000fe20000000000 */
[----:B------:R-:W-:Y:S01]  /*05b0*/  UMOV UR6, 0x2 ;  /* 0x0000000200067882 */ /* 0x000fe20000000000 */
[----:B------:R-:W-:Y:S02]  /*05c0*/  ULEA UR4, UR46, UR4, 0x18 ;  /* 0x000000042e047291 */ /* 0x000fe4000f8ec0ff */
[----:B------:R-:W-:-:S04]  /*05d0*/  UIADD3 UR8, UPT, UPT, -UR8, 0x100000, URZ ;  /* 0x0010000008087890 */ /* 0x000fc8000fffe1ff */
[----:B------:R-:W-:Y:S02]  /*05e0*/  USHF.L.U32 UR9, UR8, 0xb, URZ ;  /* 0x0000000b08097899 */ /* 0x000fe400080006ff */
[----:B------:R-:W-:Y:S02]  /*05f0*/  USHF.L.U32 UR8, UR8, 0x1, URZ ;  /* 0x0000000108087899 */ /* 0x000fe400080006ff */
[----:B------:R-:W-:-:S04]  /*0600*/  UIADD3 UR6, UPT, UPT, -UR6, 0x100000, URZ ;  /* 0x0010000006067890 */ /* 0x000fc8000fffe1ff */
[----:B------:R-:W-:Y:S02]  /*0610*/  USHF.L.U32 UR7, UR6, 0xb, URZ ;  /* 0x0000000b06077899 */ /* 0x000fe400080006ff */
[----:B------:R-:W-:Y:S01]  /*0620*/  USHF.L.U32 UR6, UR6, 0x1, URZ ;  /* 0x0000000106067899 */ /* 0x000fe200080006ff */
[----:B------:R-:W-:Y:S01]  /*0630*/  ELECT P0, URZ, PT ;  /* 0x0000000000ff782f */ /* 0x000fe20003800000 */
[----:B------:R-:W3:Y:S02]  /*0640*/  FENCE.VIEW.ASYNC.S ;  /* 0x00000000000073c6 */ /* 0x000ee40000000000 */
[----:B---3--:R3:W4:Y:S08]  /*0650*/  SYNCS.EXCH.64 URZ, [UR4], UR8 ;  /* 0x0000000804ff75b2 */ /* 0x0087300008000100 */
[----:B------:R3:W1:Y:S01]  /*0660*/  SYNCS.EXCH.64 URZ, [UR4+0x28], UR6 ;  /* 0x0000280604ff75b2 */ /* 0x0006620008000100 */
        /* <DEDUP_REMOVED lines=8> */
[----:B------:R-:W-:Y:S01]  /*06f0*/  NOP ;  /* 0x0000000000007918 */ /* 0x000fe20000000000 */
.L_x_9:
[----:B------:R-:W2:Y:S01]  /*0700*/  SHFL.IDX PT, R0, R87, RZ, 0x1f ;  /* 0x00001fff57007589 */ /* 0x000ea200000e0000 */
[----:B------:R-:W-:Y:S01]  /*0710*/  NOP ;  /* 0x0000000000007918 */ /* 0x000fe20000000000 */
[----:B--2---:R-:W-:-:S13]  /*0720*/  ISETP.NE.AND P0, PT, R0, 0x1, PT ;  /* 0x000000010000780c */ /* 0x004fda0003f05270 */
[----:B------:R-:W-:Y:S05]  /*0730*/  @P0 BRA `(.L_x_10) ;  /* 0x0000000000440947 */ /* 0x000fea0003800000 */
[----:B---3--:R-:W-:Y:S01]  /*0740*/  UMOV UR4, 0x400 ;  /* 0x0000040000047882 */ /* 0x008fe20000000000 */
        /* <DEDUP_REMOVED lines=10> */
[----:B------:R-:W2:Y:S02]  /*07f0*/  FENCE.VIEW.ASYNC.S ;  /* 0x00000000000073c6 */ /* 0x000ea40000000000 */
[----:B--2---:R2:W3:Y:S08]  /*0800*/  SYNCS.EXCH.64 URZ, [UR4+0x50], UR8 ;  /* 0x0000500804ff75b2 */ /* 0x0044f00008000100 */
[----:B------:R2:W1:Y:S01]  /*0810*/  SYNCS.EXCH.64 URZ, [UR4+0x60], UR6 ;  /* 0x0000600604ff75b2 */ /* 0x0004620008000100 */
[----:B------:R2:W1:Y:S01]  /*0820*/  SYNCS.EXCH.64 URZ, [UR4+0x58], UR8 ;  /* 0x0000580804ff75b2 */ /* 0x0004620008000100 */
[----:B------:R2:W1:Y:S01]  /*0830*/  SYNCS.EXCH.64 URZ, [UR4+0x68], UR6 ;  /* 0x0000680604ff75b2 */ /* 0x0004620008000100 */
[----:B------:R-:W-:Y:S01]  /*0840*/  NOP ;  /* 0x0000000000007918 */ /* 0x000fe20000000000 */
.L_x_10:
[----:B------:R-:W4:Y:S01]  /*0850*/  SHFL.IDX PT, R0, R87, RZ, 0x1f ;  /* 0x00001fff57007589 */ /* 0x000f2200000e0000 */
[----:B------:R-:W-:Y:S01]  /*0860*/  NOP ;  /* 0x0000000000007918 */ /* 0x000fe20000000000 */
[----:B----4-:R-:W-:-:S13]  /*0870*/  ISETP.NE.AND P0, PT, R0, 0x3, PT ;  /* 0x000000030000780c */ /* 0x010fda0003f05270 */
[----:B------:R-:W-:Y:S05]  /*0880*/  @P0 BRA `(.L_x_11) ;  /* 0x00000000002c0947 */ /* 0x000fea0003800000 */
[----:B--23--:R-:W-:Y:S01]  /*0890*/  UMOV UR6, 0x400 ;  /* 0x0000040000067882 */ /* 0x00cfe20000000000 */
[----:B------:R-:W-:Y:S01]  /*08a0*/  UMOV UR4, 0x20 ;  /* 0x0000002000047882 */ /* 0x000fe20000000000 */
[----:B------:R-:W-:Y:S02]  /*08b0*/  ULEA UR6, UR46, UR6, 0x18 ;  /* 0x000000062e067291 */ /* 0x000fe4000f8ec0ff */
[----:B------:R-:W-:-:S04]  /*08c0*/  UIADD3 UR4, UPT, UPT, -UR4, 0x100000, URZ ;  /* 0x0010000004047890 */ /* 0x000fc8000fffe1ff */
[----:B------:R-:W-:Y:S02]  /*08d0*/  USHF.L.U32 UR5, UR4, 0xb, URZ ;  /* 0x0000000b04057899 */ /* 0x000fe400080006ff */
[----:B------:R-:W-:Y:S01]  /*08e0*/  USHF.L.U32 UR4, UR4, 0x1, URZ ;  /* 0x0000000104047899 */ /* 0x000fe200080006ff */
[----:B------:R-:W-:Y:S01]  /*08f0*/  ELECT P0, URZ, PT ;  /* 0x0000000000ff782f */ /* 0x000fe20003800000 */
[----:B------:R-:W2:Y:S10]  /*0900*/  FENCE.VIEW.ASYNC.S ;  /* 0x00000000000073c6 */ /* 0x000eb40000000000 */
[----:B--2---:R4:W2:Y:S01]  /*0910*/  SYNCS.EXCH.64 URZ, [UR6+0x70], UR4 ;  /* 0x0000700406ff75b2 */ /* 0x0048a20008000100 */
[----:B------:R4:W3:Y:S02]  /*0920*/  SYNCS.EXCH.64 URZ, [UR6+0x78], UR4 ;  /* 0x0000780406ff75b2 */ /* 0x0008e40008000100 */
[----:B----4-:R-:W-:Y:S01]  /*0930*/  NOP ;  /* 0x0000000000007918 */ /* 0x010fe20000000000 */
.L_x_11:
[----:B------:R-:W4:Y:S01]  /*0940*/  SHFL.IDX PT, R0, R87, RZ, 0x1f ;  /* 0x00001fff57007589 */ /* 0x000f2200000e0000 */
[----:B------:R-:W-:Y:S01]  /*0950*/  NOP ;  /* 0x0000000000007918 */ /* 0x000fe20000000000 */
[----:B----4-:R-:W-:-:S13]  /*0960*/  ISETP.NE.AND P0, PT, R0, 0x4, PT ;  /* 0x000000040000780c */ /* 0x010fda0003f05270 */
[----:B------:R-:W-:Y:S05]  /*0970*/  @P0 BRA `(.L_x_12) ;  /* 0x0000000000480947 */ /* 0x000fea0003800000 */
[----:B--23--:R-:W-:Y:S01]  /*0980*/  UMOV UR4, 0x3a0 ;  /* 0x000003a000047882 */ /* 0x00cfe20000000000 */
[----:B------:R-:W-:Y:S01]  /*0990*/  UMOV UR6, 0x400 ;  /* 0x0000040000067882 */ /* 0x000fe20000000000 */
[----:B------:R-:W-:Y:S01]  /*09a0*/  USEL UR4, UR4, 0x320, UP3 ;  /* 0x0000032004047887 */ /* 0x000fe20009800000 */
        /* <DEDUP_REMOVED lines=10> */
[----:B--2---:R4:W2:Y:S08]  /*0a50*/  SYNCS.EXCH.64 URZ, [UR6+0x80], UR8 ;  /* 0x0000800806ff75b2 */ /* 0x0048b00008000100 */
[----:B------:R4:W3:Y:S01]  /*0a60*/  SYNCS.EXCH.64 URZ, [UR6+0x90], UR4 ;  /* 0x0000900406ff75b2 */ /* 0x0008e20008000100 */
[----:B------:R4:W1:Y:S01]  /*0a70*/  SYNCS.EXCH.64 URZ, [UR6+0x88], UR8 ;  /* 0x0000880806ff75b2 */ /* 0x0008620008000100 */
[----:B------:R4:W1:Y:S02]  /*0a80*/  SYNCS.EXCH.64 URZ, [UR6+0x98], UR4 ;  /* 0x0000980406ff75b2 */ /* 0x0008640008000100 */
[----:B----4-:R-:W-:Y:S01]  /*0a90*/  NOP ;  /* 0x0000000000007918 */ /* 0x010fe20000000000 */
.L_x_12:
[----:B------:R-:W4:Y:S01]  /*0aa0*/  SHFL.IDX PT, R0, R87, RZ, 0x1f ;  /* 0x00001fff57007589 */ /* 0x000f2200000e0000 */
[----:B------:R-:W-:Y:S01]  /*0ab0*/  NOP ;  /* 0x0000000000007918 */ /* 0x000fe20000000000 */
[----:B----4-:R-:W-:-:S13]  /*0ac0*/  ISETP.NE.AND P0, PT, R0, 0x5, PT ;  /* 0x000000050000780c */ /* 0x010fda0003f05270 */
[----:B------:R-:W-:Y:S05]  /*0ad0*/  @P0 BRA `(.L_x_13) ;  /* 0x0000000000540947 */ /* 0x000fea0003800000 */
[----:B--23--:R-:W-:Y:S01]  /*0ae0*/  UMOV UR4, 0x400 ;  /* 0x0000040000047882 */ /* 0x00cfe20000000000 */
        /* <DEDUP_REMOVED lines=14> */
[----:B------:R4:W1:Y:S01]  /*0bd0*/  SYNCS.EXCH.64 URZ, [UR4+0xc8], UR8 ;  /* 0x0000c80804ff75b2 */ /* 0x0008620008000100 */
[----:B------:R4:W1:Y:S01]  /*0be0*/  SYNCS.EXCH.64 URZ, [UR4+0xb0], UR6 ;  /* 0x0000b00604ff75b2 */ /* 0x0008620008000100 */
[----:B------:R4:W1:Y:S01]  /*0bf0*/  SYNCS.EXCH.64 URZ, [UR4+0xd0], UR8 ;  /* 0x0000d00804ff75b2 */ /* 0x0008620008000100 */
[----:B------:R4:W1:Y:S01]  /*0c00*/  SYNCS.EXCH.64 URZ, [UR4+0xb8], UR6 ;  /* 0x0000b80604ff75b2 */ /* 0x0008620008000100 */
[----:B------:R4:W1:Y:S02]  /*0c10*/  SYNCS.EXCH.64 URZ, [UR4+0xd8], UR8 ;  /* 0x0000d80804ff75b2 */ /* 0x0008640008000100 */
[----:B----4-:R-:W-:Y:S01]  /*0c20*/  NOP ;  /* 0x0000000000007918 */ /* 0x010fe20000000000 */
.L_x_13:
[----:B------:R-:W4:Y:S01]  /*0c30*/  SHFL.IDX PT, R0, R87, RZ, 0x1f ;  /* 0x00001fff57007589 */ /* 0x000f2200000e0000 */
[----:B------:R-:W-:Y:S01]  /*0c40*/  ISETP.NE.OR P1, PT, RZ, UR25, !P1 ;  /* 0x00000019ff007c0c */ /* 0x000fe2000cf25670 */
        /* <DEDUP_REMOVED lines=12> */
[----:B------:R4:W3:Y:S01]  /*0d10*/  SYNCS.EXCH.64 URZ, [UR4+0xf0], UR6 ;  /* 0x0000f00604ff75b2 */ /* 0x0008e20008000100 */
[----:B------:R4:W1:Y:S01]  /*0d20*/  SYNCS.EXCH.64 URZ, [UR4+0xe8], UR6 ;  /* 0x0000e80604ff75b2 */ /* 0x0008620008000100 */
[----:B------:R4:W1:Y:S02]  /*0d30*/  SYNCS.EXCH.64 URZ, [UR4+0xf8], UR6 ;  /* 0x0000f80604ff75b2 */ /* 0x0008640008000100 */
[----:B----4-:R-:W-:Y:S01]  /*0d40*/  NOP ;  /* 0x0000000000007918 */ /* 0x010fe20000000000 */
.L_x_14:
[----:B------:R-:W-:Y:S01]  /*0d50*/  VOTEU.ALL UP0, P1 ;  /* 0x0000000000ff7886 */ /* 0x000fe20000800000 */
[----:B--23--:R-:W-:Y:S01]  /*0d60*/  UMOV UR4, 0x20 ;  /* 0x0000002000047882 */ /* 0x00cfe20000000000 */
[----:B------:R-:W2:Y:S01]  /*0d70*/  LDCU UR7, c[0x0][0x36c] ;  /* 0x00006d80ff0777ac */ /* 0x000ea20008000800 */
[----:B------:R-:W-:Y:S01]  /*0d80*/  NOP ;  /* 0x0000000000007918 */ /* 0x000fe20000000000 */
[----:B------:R-:W-:Y:S01]  /*0d90*/  LOP3.LUT R0, R97, 0x1f, RZ, 0xc0, !PT ;  /* 0x0000001f61007812 */ /* 0x000fe200078ec0ff */
[----:B------:R-:W-:Y:S01]  /*0da0*/  @!UP0 UMOV UR6, 0x400 ;  /* 0x0000040000068882 */ /* 0x000fe20000000000 */
[----:B------:R-:W-:-:S04]  /*0db0*/  @!UP0 UIADD3 UR4, UPT, UPT, -UR4, 0x100000, URZ ;  /* 0x0010000004048890 */ /* 0x000fc8000fffe1ff */
[----:B------:R-:W-:Y:S02]  /*0dc0*/  @!UP0 USHF.L.U32 UR5, UR4, 0xb, URZ ;  /* 0x0000000b04058899 */ /* 0x000fe400080006ff */
[----:B------:R-:W-:Y:S02]  /*0dd0*/  @!UP0 USHF.L.U32 UR4, UR4, 0x1, URZ ;  /* 0x0000000104048899 */ /* 0x000fe400080006ff */
[----:B------:R-:W-:Y:S01]  /*0de0*/  @!UP0 ULEA UR6, UR46, UR6, 0x18 ;  /* 0x000000062e068291 */ /* 0x000fe2000f8ec0ff */
[----:B------:R-:W-:Y:S01]  /*0df0*/  VOTEU.ALL UP0, P1 ;  /* 0x0000000000ff7886 */ /* 0x000fe20000800000 */
[----:B------:R-:W-:Y:S02]  /*0e00*/  UISETP.NE.AND UP4, UPT, UR25, URZ, UPT ;  /* 0x000000ff1900728c */ /* 0x000fe4000bf85270 */
[----:B--2---:R-:W-:Y:S01]  /*0e10*/  UISETP.EQ.U32.AND UP5, UPT, UR7, 0x1, UPT ;  /* 0x000000010700788c */ /* 0x004fe2000bfa2070 */
[----:B------:R-:W2:Y:S07]  /*0e20*/  FENCE.VIEW.ASYNC.S ;  /* 0x00000000000073c6 */ /* 0x000eae0000000000 */
[----:B--2---:R2:W3:Y:S01]  /*0e30*/  @!UP0 SYNCS.EXCH.64 URZ, [UR6+0x100], UR4 ;  /* 0x0001000406ff85b2 */ /* 0x0044e20008000100 */
[----:B------:R-:W-:Y:S05]  /*0e40*/  BRA.U !UP5, `(.L_x_15) ;  /* 0x000000010d087547 */ /* 0x000fea000b800000 */
[----:B-1-3--:R-:W-:Y:S01]  /*0e50*/  UCGABAR_ARV ;  /* 0x00000000000079c7 */ /* 0x00afe20008000000 */
[----:B------:R-:W-:Y:S05]  /*0e60*/  BRA `(.L_x_16) ;  /* 0x0000000000047947 */ /* 0x000fea0003800000 */
.L_x_15:
[----:B-1-3--:R-:W-:Y:S01]  /*0e70*/  NOP ;  /* 0x0000000000007918 */ /* 0x00afe20000000000 */
.L_x_16:
[----:B------:R-:W1:Y:S01]  /*0e80*/  S2UR UR20, SR_CTAID.X ;  /* 0x00000000001479c3 */ /* 0x000e620000002500 */
[----:B------:R-:W-:-:S05]  /*0e90*/  CS2R.32 R88, SR_CgaSize ;  /* 0x0000000000587805 */ /* 0x000fca0000008a00 */
[----:B------:R-:W-:-:S05]  /*0ea0*/  IMAD R88, R88, -0xa0, RZ ;  /* 0xffffff6058587824 */ /* 0x000fca00078e02ff */
[----:B--2---:R-:W-:-:S14]  /*0eb0*/  R2UR UR5, R88 ;  /* 0x00000000580572ca */ /* 0x004fdc00000e0000 */
[----:B------:R-:W2:Y:S01]  /*0ec0*/  LDCU UR5, c[0x0][UR5+0x2b0] ;  /* 0x00005600050577ac */ /* 0x000ea20008000800 */
[----:B------:R-:W-:-:S05]  /*0ed0*/  CS2R.32 R88, SR_CgaSize ;  /* 0x0000000000587805 */ /* 0x000fca0000008a00 */
[----:B------:R-:W-:-:S05]  /*0ee0*/  IMAD R88, R88, -0xa0, RZ ;  /* 0xffffff6058587824 */ /* 0x000fca00078e02ff */
[----:B------:R-:W-:-:S14]  /*0ef0*/  R2UR UR4, R88 ;  /* 0x00000000580472ca */ /* 0x000fdc00000e0000 */
[----:B------:R-:W3:Y:S01]  /*0f00*/  LDCU UR4, c[0x0][UR4+0x2b4] ;  /* 0x00005680040477ac */ /* 0x000ee20008000800 */
[----:B------:R-:W4:Y:S01]  /*0f10*/  S2UR UR7, SR_CTAID.Y ;  /* 0x00000000000779c3 */ /* 0x000f220000002600 */
[----:B------:R-:W-:-:S05]  /*0f20*/  CS2R.32 R88, SR_CgaSize ;  /* 0x0000000000587805 */ /* 0x000fca0000008a00 */
[----:B------:R-:W-:-:S05]  /*0f30*/  IMAD R88, R88, -0xa0, RZ ;  /* 0xffffff6058587824 */ /* 0x000fca00078e02ff */
[----:B------:R-:W-:-:S14]  /*0f40*/  R2UR UR8, R88 ;  /* 0x00000000580872ca */ /* 0x000fdc00000e0000 */
[----:B------:R-:W3:Y:S01]  /*0f50*/  LDCU UR8, c[0x0][UR8+0x2a0] ;  /* 0x00005400080877ac */ /* 0x000ee20008000800 */
[----:B------:R-:W3:Y:S01]  /*0f60*/  LDCU UR21, c[0x0][0xb24] ;  /* 0x00016480ff1577ac */ /* 0x000ee20008000800 */
[----:B------:R-:W1:Y:S01]  /*0f70*/  S2UR UR36, SR_CTAID.Z ;  /* 0x00000000002479c3 */ /* 0x000e620000002700 */
[----:B------:R-:W-:-:S05]  /*0f80*/  CS2R.32 R88, SR_CgaSize ;  /* 0x0000000000587805 */ /* 0x000fca0000008a00 */
[----:B------:R-:W-:-:S05]  /*0f90*/  IMAD R88, R88, -0xa0, RZ ;  /* 0xffffff6058587824 */ /* 0x000fca00078e02ff */
[----:B------:R-:W-:-:S14]  /*0fa0*/  R2UR UR63, R88 ;  /* 0x00000000583f72ca */ /* 0x000fdc00000e0000 */
[----:B------:R-:W3:Y:S01]  /*0fb0*/  LDCU UR63, c[0x0][UR63+0x2a4] ;  /* 0x000054803f3f77ac */ /* 0x000ee20008000800 */
[----:B------:R-:W-:Y:S02]  /*0fc0*/  UISETP.GT.U32.AND UP0, UPT, UR27, 0xffff, UPT ;  /* 0x0000ffff1b00788c */ /* 0x000fe4000bf04070 */
[----:B------:R-:W-:Y:S01]  /*0fd0*/  USHF.L.U32 UR29, UR46, 0x9, URZ ;  /* 0x000000092e1d7899 */ /* 0x000fe200080006ff */
[----:B-1----:R-:W-:Y:S01]  /*0fe0*/  I2FP.F32.U32 R3, UR20 ;  /* 0x0000001400037c45 */ /* 0x002fe20008201000 */
[----:B------:R-:W-:Y:S01]  /*0ff0*/  UMOV UR32, 0x5 ;  /* 0x0000000500207882 */ /* 0x000fe20000000000 */
[----:B------:R-:W1:Y:S03]  /*1000*/  LDCU UR42, c[0x0][0xb24] ;  /* 0x00016480ff2a77ac */ /* 0x000e660008000800 */
[----:B--2---:R-:W-:Y:S01]  /*1010*/  FMUL R3, R3, UR5 ;  /* 0x0000000503037c20 */ /* 0x004fe20008400000 */
[----:B------:R-:W2:Y:S01]  /*1020*/  LDCU UR31, c[0x0][0xb30] ;  /* 0x00016600ff1f77ac */ /* 0x000ea20008000800 */
[----:B----4-:R-:W-:Y:S01]  /*1030*/  I2FP.F32.U32 R2, UR7 ;  /* 0x0000000700027c45 */ /* 0x010fe20008201000 */
[----:B------:R-:W-:-:S03]  /*1040*/  USHF.L.U32 UR45, UR20, 0x6, URZ ;  /* 0x00000006142d7899 */ /* 0x000fc600080006ff */
[----:B------:R-:W4:Y:S01]  /*1050*/  F2I.U32.TRUNC.NTZ R3, R3 ;  /* 0x0000000300037305 */ /* 0x000f22000020f000 */
[----:B------:R-:W-:Y:S01]  /*1060*/  USEL UR26, UR27, 0xffff, !UP0 ;  /* 0x0000ffff1b1a7887 */ /* 0x000fe2000c000000 */
[----:B---3--:R-:W-:Y:S01]  /*1070*/  FMUL R2, R2, UR4 ;  /* 0x0000000402027c20 */ /* 0x008fe20008400000 */
[----:B------:R-:W-:Y:S01]  /*1080*/  UISETP.GE.AND UP2, UPT, UR21, 0x1, UPT ;  /* 0x000000011500788c */ /* 0x000fe2000bf46270 */
[----:B------:R-:W-:-:S04]  /*1090*/  UMOV UR24, UR7 ;  /* 0x0000000700187c82 */ /* 0x000fc80008000000 */
[----:B------:R-:W3:Y:S01]  /*10a0*/  F2I.U32.TRUNC.NTZ R2, R2 ;  /* 0x0000000200027305 */ /* 0x000ee2000020f000 */
[----:B----4-:R-:W-:Y:S02]  /*10b0*/  R2UR UR4, R3 ;  /* 0x00000000030472ca */ /* 0x010fe400000e0000 */
[----:B------:R-:W-:Y:S02]  /*10c0*/  PRMT R3, RZ, 0x7610, R3 ;  /* 0x00007610ff037816 */ /* 0x000fe40000000003 */
[----:B---3--:R-:W-:Y:S02]  /*10d0*/  R2UR UR6, R2 ;  /* 0x00000000020672ca */ /* 0x008fe400000e0000 */
[----:B------:R-:W-:-:S07]  /*10e0*/  PRMT R2, RZ, 0x7610, R2 ;  /* 0x00007610ff027816 */ /* 0x000fce0000000002 */
[----:B------:R-:W-:-:S04]  /*10f0*/  UIADD3 UR5, UPT, UPT, -UR4, URZ, URZ ;  /* 0x000000ff04057290 */ /* 0x000fc8000fffe1ff */
[----:B------:R-:W-:Y:S02]  /*1100*/  UIMAD UR5, UR8, UR5, UR20 ;  /* 0x00000005080572a4 */ /* 0x000fe4000f8e0214 */
[----:B------:R-:W-:-:S04]  /*1110*/  UIADD3 UR4, UPT, UPT, -UR6, URZ, URZ ;  /* 0x000000ff06047290 */ /* 0x000fc8000fffe1ff */
[----:B------:R-:W-:Y:S01]  /*1120*/  IMAD.U32 R88, RZ, RZ, UR5 ;  /* 0x00000005ff587e24 */ /* 0x000fe2000f8e00ff */
[----:B------:R-:W-:Y:S01]  /*1130*/  UIMAD UR63, UR63, UR4, UR7 ;  /* 0x000000043f3f72a4 */ /* 0x000fe2000f8e0207 */
[----:B-12---:R-:W-:Y:S11]  /*1140*/  BRA.U UP4, `(.L_x_17) ;  /* 0x0000000104407547 */ /* 0x006ff6000b800000 */
[----:B------:R-:W-:-:S13]  /*1150*/  R2UR UR4, R88 ;  /* 0x00000000580472ca */ /* 0x000fda00000e0000 */
[----:B------:R-:W-:Y:S02]  /*1160*/  UISETP.GT.U32.AND UP0, UPT, UR4, 0x1, UPT ;  /* 0x000000010400788c */ /* 0x000fe4000bf04070 */
[----:B------:R-:W-:Y:S02]  /*1170*/  ULOP3.LUT UR4, UR4, 0xfffffffe, URZ, 0xc0, !UPT ;  /* 0xfffffffe04047892 */ /* 0x000fe4000f8ec0ff */
[----:B------:R-:W-:Y:S02]  /*1180*/  UISETP.NE.AND UP1, UPT, UR63, URZ, UP0 ;  /* 0x000000ff3f00728c */ /* 0x000fe40008725270 */
[----:B------:R-:W-:Y:S02]  /*1190*/  UISETP.NE.AND UP0, UPT, UR63, 0x1, UP0 ;  /* 0x000000013f00788c */ /* 0x000fe40008705270 */
[----:B------:R-:W-:Y:S02]  /*11a0*/  USEL UR7, URZ, 0x1, UP1 ;  /* 0x00000001ff077887 */ /* 0x000fe40008800000 */
[----:B------:R-:W-:-:S02]  /*11b0*/  USEL UR6, URZ, 0x4, UP0 ;  /* 0x00000004ff067887 */ /* 0x000fc40008000000 */
[----:B------:R-:W-:Y:S02]  /*11c0*/  USEL UR5, URZ, 0x2, UP1 ;  /* 0x00000002ff057887 */ /* 0x000fe40008800000 */
[----:B------:R-:W-:Y:S02]  /*11d0*/  ULEA UR4, UR63, UR4, 0x1 ;  /* 0x000000043f047291 */ /* 0x000fe4000f8e08ff */
[----:B------:R-:W-:Y:S02]  /*11e0*/  USEL UR8, URZ, 0x8, UP0 ;  /* 0x00000008ff087887 */ /* 0x000fe40008000000 */
[----:B------:R-:W-:-:S03]  /*11f0*/  UIADD3 UR5, UPT, UPT, UR5, UR6, UR7 ;  /* 0x0000000605057290 */ /* 0x000fc6000fffe007 */
[----:B------:R-:W-:Y:S01]  /*1200*/  UMOV UR6, 0x3 ;  /* 0x0000000300067882 */ /* 0x000fe20000000000 */
[----:B------:R-:W-:Y:S02]  /*1210*/  UIADD3 UR5, UPT, UPT, UR5, UR8, URZ ;  /* 0x0000000805057290 */ /* 0x000fe4000fffe0ff */
[----:B------:R-:W-:-:S04]  /*1220*/  USHF.L.U32 UR4, UR6, UR4, URZ ;  /* 0x0000000406047299 */ /* 0x000fc800080006ff */
[----:B------:R-:W-:Y:S02]  /*1230*/  MOV R3, UR5 ;  /* 0x0000000500037c02 */ /* 0x000fe40008000f00 */
[----:B------:R-:W-:Y:S02]  /*1240*/  IMAD.U32 R2, RZ, RZ, UR4 ;  /* 0x00000004ff027e24 */ /* 0x000fe4000f8e00ff */
.L_x_17:
[----:B------:R-:W-:Y:S05]  /*1250*/  BRA.U !UP2, `(.L_x_18) ;  /* 0x000000010ad47547 */ /* 0x000fea000b800000 */
[----:B------:R-:W1:Y:S01]  /*1260*/  LDCU.128 UR12, c[0x0][0xb10] ;  /* 0x00016200ff0c77ac */ /* 0x000e620008000c00 */
[----:B------:R-:W2:Y:S01]  /*1270*/  LDCU UR6, c[0x0][0x370] ;  /* 0x00006e00ff0677ac */ /* 0x000ea20008000800 */
[----:B------:R-:W3:Y:S01]  /*1280*/  LDCU UR5, c[0x0][0x374] ;  /* 0x00006e80ff0577ac */ /* 0x000ee20008000800 */
[----:B------:R-:W4:Y:S01]  /*1290*/  LDCU UR30, c[0x0][0xb0c] ;  /* 0x00016180ff1e77ac */ /* 0x000f220008000800 */
[----:B------:R-:W4:Y:S01]  /*12a0*/  LDCU UR4, c[0x0][0xb20] ;  /* 0x00016400ff0477ac */ /* 0x000f220008000800 */
[----:B------:R-:W4:Y:S01]  /*12b0*/  LDCU.64 UR8, c[0x0][0xb28] ;  /* 0x00016500ff0877ac */ /* 0x000f220008000a00 */
[----:B-1----:R-:W-:Y:S02]  /*12c0*/  UISETP.NE.AND UP0, UPT, UR14, 0x1, UPT ;  /* 0x000000010e00788c */ /* 0x002fe4000bf05270 */
[----:B---3--:R-:W-:Y:S02]  /*12d0*/  UIMAD.WIDE.U32 UR10, UR5, UR15, URZ ;  /* 0x0000000f050a72a5 */ /* 0x008fe4000f8e00ff */
[----:B--2---:R-:W-:-:S02]  /*12e0*/  UIMAD.WIDE.U32 UR18, UR6, UR12, URZ ;  /* 0x0000000c061272a5 */ /* 0x004fc4000f8e00ff */
[----:B----4-:R-:W-:Y:S02]  /*12f0*/  UISETP.NE.AND UP1, UPT, UR30, 0x1, UPT ;  /* 0x000000011e00788c */ /* 0x010fe4000bf25270 */
[----:B------:R-:W-:Y:S01]  /*1300*/  UISETP.NE.AND UP2, UPT, UR21, 0x1, UPT ;  /* 0x000000011500788c */ /* 0x000fe2000bf45270 */
[----:B------:R-:W-:Y:S02]  /*1310*/  UMOV UR10, UR11 ;  /* 0x0000000b000a7c82 */ /* 0x000fe40008000000 */
[----:B------:R-:W-:Y:S01]  /*1320*/  UMOV UR18, UR19 ;  /* 0x0000001300127c82 */ /* 0x000fe20008000000 */
[----:B------:R-:W-:Y:S02]  /*1330*/  @UP0 USHF.R.U32.HI UR5, URZ, UR4, UR10 ;  /* 0x00000004ff050299 */ /* 0x000fe4000801160a */
[----:B------:R-:W-:Y:S02]  /*1340*/  UIMAD.WIDE.U32 UR22, UR24, UR15, URZ ;  /* 0x0000000f181672a5 */ /* 0x000fe4000f8e00ff */
[----:B------:R-:W-:-:S02]  /*1350*/  UIMAD.WIDE.U32 UR10, UR5, UR8, URZ ;  /* 0x00000008050a72a5 */ /* 0x000fc4000f8e00ff */
[----:B------:R-:W-:Y:S02]  /*1360*/  @UP1 USHF.R.U32.HI UR6, URZ, UR13, UR18 ;  /* 0x0000000dff061299 */ /* 0x000fe40008011612 */
[----:B------:R-:W-:Y:S02]  /*1370*/  UIMAD.WIDE.U32 UR16, UR20, UR12, URZ ;  /* 0x0000000c141072a5 */ /* 0x000fe4000f8e00ff */
[----:B------:R-:W-:Y:S01]  /*1380*/  UIMAD.WIDE.U32 UR18, UR6, UR8, URZ ;  /* 0x00000008061272a5 */ /* 0x000fe2000f8e00ff */
[----:B------:R-:W-:Y:S01]  /*1390*/  UMOV UR22, UR23 ;  /* 0x0000001700167c82 */ /* 0x000fe20008000000 */
[----:B------:R-:W-:Y:S01]  /*13a0*/  UMOV UR10, UR11 ;  /* 0x0000000b000a7c82 */ /* 0x000fe20008000000 */
[----:B------:R-:W-:Y:S02]  /*13b0*/  USHF.R.U32.HI UR22, URZ, UR4, UR22 ;  /* 0x00000004ff167299 */ /* 0x000fe40008011616 */
[----:B------:R-:W-:Y:S02]  /*13c0*/  @UP2 USHF.R.U32.HI UR5, URZ, UR9, UR10 ;  /* 0x00000009ff052299 */ /* 0x000fe4000801160a */
[----:B------:R-:W-:Y:S01]  /*13d0*/  UMOV UR7, UR19 ;  /* 0x0000001300077c82 */ /* 0x000fe20008000000 */
[----:B------:R-:W-:Y:S01]  /*13e0*/  UMOV UR16, UR17 ;  /* 0x0000001100107c82 */ /* 0x000fe20008000000 */
[----:B------:R-:W-:-:S02]  /*13f0*/  @UP2 USHF.R.U32.HI UR6, URZ, UR9, UR7 ;  /* 0x00000009ff062299 */ /* 0x000fc40008011607 */
[----:B------:R-:W-:Y:S02]  /*1400*/  USHF.R.U32.HI UR13, URZ, UR13, UR16 ;  /* 0x0000000dff0d7299 */ /* 0x000fe40008011610 */
[----:B------:R-:W-:Y:S02]  /*1410*/  USEL UR4, UR24, UR22, !UP0 ;  /* 0x0000001618047287 */ /* 0x000fe4000c000000 */
[----:B------:R-:W-:Y:S02]  /*1420*/  UIMAD UR7, UR5, UR21, URZ ;  /* 0x00000015050772a4 */ /* 0x000fe4000f8e02ff */
[----:B------:R-:W-:Y:S02]  /*1430*/  USEL UR5, UR20, UR13, !UP1 ;  /* 0x0000000d14057287 */ /* 0x000fe4000c800000 */
[----:B------:R-:W-:Y:S02]  /*1440*/  UIMAD UR12, UR6, UR21, URZ ;  /* 0x00000015060c72a4 */ /* 0x000fe4000f8e02ff */
[----:B------:R-:W-:-:S02]  /*1450*/  UISETP.GE.AND UP0, UPT, UR4, UR7, UPT ;  /* 0x000000070400728c */ /* 0x000fc4000bf06270 */
[----:B------:R-:W-:Y:S02]  /*1460*/  UIMAD.WIDE.U32 UR10, UR4, UR8, URZ ;  /* 0x00000008040a72a5 */ /* 0x000fe4000f8e00ff */
[----:B------:R-:W-:Y:S02]  /*1470*/  UISETP.GE.OR UP0, UPT, UR5, UR12, UP0 ;  /* 0x0000000c0500728c */ /* 0x000fe40008706670 */
[----:B------:R-:W-:Y:S02]  /*1480*/  UIMAD.WIDE.U32 UR12, UR5, UR8, URZ ;  /* 0x00000008050c72a5 */ /* 0x000fe4000f8e00ff */
[----:B------:R-:W-:Y:S01]  /*1490*/  UIADD3 UR10, UPT, UPT, -UR4, URZ, URZ ;  /* 0x000000ff040a7290 */ /* 0x000fe2000fffe1ff */
[----:B------:R-:W-:Y:S01]  /*14a0*/  UMOV UR8, UR11 ;  /* 0x0000000b00087c82 */ /* 0x000fe20008000000 */
[----:B------:R-:W-:Y:S02]  /*14b0*/  UIADD3 UR11, UPT, UPT, -UR5, URZ, URZ ;  /* 0x000000ff050b7290 */ /* 0x000fe4000fffe1ff */
[----:B------:R-:W-:-:S03]  /*14c0*/  USHF.R.U32.HI UR8, URZ, UR9, UR8 ;  /* 0x00000009ff087299 */ /* 0x000fc60008011608 */
[----:B------:R-:W-:Y:S01]  /*14d0*/  @!UP0 UMOV UR7, UR13 ;  /* 0x0000000d00078c82 */ /* 0x000fe20008000000 */
[----:B------:R-:W-:Y:S02]  /*14e0*/  UIMAD UR24, UR14, UR10, UR24 ;  /* 0x0000000a0e1872a4 */ /* 0x000fe4000f8e0218 */
[----:B------:R-:W-:Y:S02]  /*14f0*/  USEL UR8, UR4, UR8, !UP2 ;  /* 0x0000000804087287 */ /* 0x000fe4000d000000 */
[----:B------:R-:W-:Y:S02]  /*1500*/  @!UP0 USHF.R.U32.HI UR7, URZ, UR9, UR7 ;  /* 0x00000009ff078299 */ /* 0x000fe40008011607 */
[----:B------:R-:W-:Y:S02]  /*1510*/  UIADD3 UR9, UPT, UPT, -UR8, URZ, URZ ;  /* 0x000000ff08097290 */ /* 0x000fe4000fffe1ff */
[----:B------:R-:W-:Y:S02]  /*1520*/  @!UP0 USEL UR7, UR5, UR7, !UP2 ;  /* 0x0000000705078287 */ /* 0x000fe4000d000000 */
[----:B------:R-:W-:-:S02]  /*1530*/  UIMAD UR9, UR21, UR9, UR4 ;  /* 0x00000009150972a4 */ /* 0x000fc4000f8e0204 */
[----:B------:R-:W-:Y:S02]  /*1540*/  @!UP0 UIADD3 UR8, UPT, UPT, UR8, -UR7, URZ ;  /* 0x8000000708088290 */ /* 0x000fe4000fffe0ff */
[----:B------:R-:W-:Y:S02]  /*1550*/  @!UP0 UIMAD UR6, UR9, UR6, UR7 ;  /* 0x00000006090682a4 */ /* 0x000fe4000f8e0207 */
[----:B------:R-:W-:Y:S02]  /*1560*/  @!UP0 UIMAD UR4, UR8, UR21, UR5 ;  /* 0x00000015080482a4 */ /* 0x000fe4000f8e0205 */
[----:B------:R-:W-:Y:S02]  /*1570*/  UIMAD UR20, UR30, UR11, UR20 ;  /* 0x0000000b1e1472a4 */ /* 0x000fe4000f8e0214 */
[----:B------:R-:W-:Y:S01]  /*1580*/  UIMAD UR24, UR4, UR14, UR24 ;  /* 0x0000000e041872a4 */ /* 0x000fe2000f8e0218 */
[----:B------:R-:W-:Y:S02]  /*1590*/  @!UP0 UMOV UR5, UR6 ;  /* 0x0000000600058c82 */ /* 0x000fe40008000000 */
[----:B------:R-:W-:-:S12]  /*15a0*/  UIMAD UR20, UR5, UR30, UR20 ;  /* 0x0000001e051472a4 */ /* 0x000fd8000f8e0214 */
.L_x_18:
[----:B------:R-:W-:Y:S02]  /*15b0*/  UISETP.NE.AND UP1, UPT, UR31, 0x1, UPT ;  /* 0x000000011f00788c */ /* 0x000fe4000bf25270 */
[----:B------:R-:W-:Y:S02]  /*15c0*/  ULOP3.LUT UR21, UR26, 0xffff, URZ, 0xc0, !UPT ;  /* 0x0000ffff1a157892 */ /* 0x000fe4000f8ec0ff */
[----:B------:R-:W-:Y:S02]  /*15d0*/  UISETP.NE.AND UP0, UPT, UR25, 0x2, UPT ;  /* 0x000000021900788c */ /* 0x000fe4000bf05270 */
[----:B------:R-:W-:Y:S02]  /*15e0*/  ULOP3.LUT UR22, UR29, 0x400, URZ, 0xc0, !UPT ;  /* 0x000004001d167892 */ /* 0x000fe4000f8ec0ff */
[----:B------:R-:W-:Y:S02]  /*15f0*/  ULOP3.LUT UR45, UR45, 0x40, URZ, 0xc0, !UPT ;  /* 0x000000402d2d7892 */ /* 0x000fe4000f8ec0ff */
[----:B------:R-:W-:Y:S01]  /*1600*/  USHF.L.U32 UR21, UR32, UR21, URZ ;  /* 0x0000001520157299 */ /* 0x000fe200080006ff */
[----:B------:R-:W-:Y:S11]  /*1610*/  BRA.U UP1, `(.L_x_19) ;  /* 0x0000000101447547 */ /* 0x000ff6000b800000 */
[----:B------:R-:W1:Y:S01]  /*1620*/  LDCU.128 UR8, c[0x0][0xb10] ;  /* 0x00016200ff0877ac */ /* 0x000e620008000c00 */
[----:B------:R-:W2:Y:S01]  /*1630*/  LDCU UR12, c[0x0][0xb0c] ;  /* 0x00016180ff0c77ac */ /* 0x000ea20008000800 */
[----:B------:R-:W3:Y:S01]  /*1640*/  LDCU UR13, c[0x0][0xb20] ;  /* 0x00016400ff0d77ac */ /* 0x000ee20008000800 */
[----:B-1----:R-:W-:Y:S02]  /*1650*/  UIMAD.WIDE.U32 UR6, UR20, UR8, URZ ;  /* 0x00000008140672a5 */ /* 0x002fe4000f8e00ff */
[----:B------:R-:W-:Y:S02]  /*1660*/  UIMAD.WIDE.U32 UR4, UR24, UR11, URZ ;  /* 0x0000000b180472a5 */ /* 0x000fe4000f8e00ff */
[----:B--2---:R-:W-:Y:S02]  /*1670*/  UISETP.NE.AND UP2, UPT, UR12, 0x1, UPT ;  /* 0x000000010c00788c */ /* 0x004fe4000bf45270 */
[----:B------:R-:W-:Y:S01]  /*1680*/  UISETP.NE.AND UP1, UPT, UR10, 0x1, UPT ;  /* 0x000000010a00788c */ /* 0x000fe2000bf25270 */
[----:B------:R-:W-:-:S02]  /*1690*/  UMOV UR6, UR7 ;  /* 0x0000000700067c82 */ /* 0x000fc40008000000 */
[----:B------:R-:W-:Y:S01]  /*16a0*/  UMOV UR4, UR5 ;  /* 0x0000000500047c82 */ /* 0x000fe20008000000 */
[----:B------:R-:W-:Y:S02]  /*16b0*/  USHF.R.U32.HI UR6, URZ, UR9, UR6 ;  /* 0x00000009ff067299 */ /* 0x000fe40008011606 */
[----:B---3--:R-:W-:Y:S02]  /*16c0*/  USHF.R.U32.HI UR4, URZ, UR13, UR4 ;  /* 0x0000000dff047299 */ /* 0x008fe40008011604 */
[----:B------:R-:W-:Y:S02]  /*16d0*/  USEL UR5, UR20, UR6, !UP2 ;  /* 0x0000000614057287 */ /* 0x000fe4000d000000 */
[----:B------:R-:W-:-:S04]  /*16e0*/  USEL UR4, UR24, UR4, !UP1 ;  /* 0x0000000418047287 */ /* 0x000fc8000c800000 */
[----:B------:R-:W-:Y:S02]  /*16f0*/  UIADD3 UR6, UPT, UPT, UR5, -UR4, URZ ;  /* 0x8000000405067290 */ /* 0x000fe4000fffe0ff */
[----:B------:R-:W-:Y:S02]  /*1700*/  UIADD3 UR4, UPT, UPT, -UR5, UR4, URZ ;  /* 0x0000000405047290 */ /* 0x000fe4000fffe1ff */
[----:B------:R-:W-:Y:S02]  /*1710*/  UIMAD UR24, UR6, UR10, UR24 ;  /* 0x0000000a061872a4 */ /* 0x000fe4000f8e0218 */
[----:B------:R-:W-:-:S12]  /*1720*/  UIMAD UR20, UR4, UR12, UR20 ;  /* 0x0000000c041472a4 */ /* 0x000fd8000f8e0214 */
.L_x_19:
[----:B------:R-:W-:Y:S05]  /*1730*/  BRA.U !UP5, `(.L_x_20) ;  /* 0x000000010d0c7547 */ /* 0x000fea000b800000 */
[----:B------:R-:W-:Y:S01]  /*1740*/  UCGABAR_WAIT ;  /* 0x0000000000007dc7 */ /* 0x000fe20008000000 */
[----:B------:R-:W-:Y:S01]  /*1750*/  CCTL.IVALL ;  /* 0x00000000ff00798f */ /* 0x000fe20002000000 */
[----:B------:R-:W-:Y:S05]  /*1760*/  BRA `(.L_x_21) ;  /* 0x0000000000047947 */ /* 0x000fea0003800000 */
.L_x_20:
[----:B------:R-:W-:Y:S06]  /*1770*/  BAR.SYNC.DEFER_BLOCKING 0x0 ;  /* 0x0000000000007b1d */ /* 0x000fec0000010000 */
.L_x_21:
[----:B------:R-:W-:Y:S05]  /*1780*/  BRA.U UP0, `(.L_x_22) ;  /* 0x0000001500007547 */ /* 0x000fea000b800000 */
[----:B------:R-:W1:Y:S01]  /*1790*/  LDCU UR6, c[0x0][0x38c] ;  /* 0x00007180ff0677ac */ /* 0x000e620008000800 */
[----:B------:R-:W-:Y:S01]  /*17a0*/  PLOP3.LUT P1, PT, PT, PT, UP3, 0x80, 0x8 ;  /* 0x000000000008781c */ /* 0x000fe20003f2f038 */
[----:B------:R-:W-:Y:S01]  /*17b0*/  IMAD.MOV.U32 R12, RZ, RZ, 0x1 ;  /* 0x00000001ff0c7424 */ /* 0x000fe200078e00ff */
[----:B------:R-:W-:Y:S02]  /*17c0*/  ISETP.NE.AND P2, PT, R0, RZ, P3 ;  /* 0x000000ff0000720c */ /* 0x000fe40001f45270 */
[----:B------:R-:W-:Y:S02]  /*17d0*/  CS2R R10, SRZ ;  /* 0x00000000000a7805 */ /* 0x000fe4000001ff00 */
[----:B------:R-:W-:Y:S01]  /*17e0*/  PLOP3.LUT P1, PT, P1, PT, PT, 0x8, 0x80 ;  /* 0x000000000080781c */ /* 0x000fe20000f2e170 */
[----:B------:R-:W-:Y:S01]  /*17f0*/  IMAD.MOV.U32 R9, RZ, RZ, RZ ;  /* 0x000000ffff097224 */ /* 0x000fe200078e00ff */
[----:B------:R-:W2:Y:S01]  /*1800*/  LDCU UR38, c[0x0][0x370] ;  /* 0x00006e00ff2677ac */ /* 0x000ea20008000800 */
[----:B------:R-:W-:Y:S01]  /*1810*/  IMAD.MOV.U32 R8, RZ, RZ, 0x1 ;  /* 0x00000001ff087424 */ /* 0x000fe200078e00ff */
[----:B------:R-:W3:Y:S01]  /*1820*/  LDCU.64 UR26, c[0x0][0x348] ;  /* 0x00006900ff1a77ac */ /* 0x000ee20008000a00 */
[----:B------:R-:W-:Y:S01]  /*1830*/  ULEA.HI UR43, UR22, UR45, URZ, 0x1b ;  /* 0x0000002d162b7291 */ /* 0x000fe2000f8fd8ff */
[----:B------:R-:W4:Y:S01]  /*1840*/  LDCU UR37, c[0x0][0x374] ;  /* 0x00006e80ff2577ac */ /* 0x000f220008000800 */
[----:B-1----:R-:W-:-:S02]  /*1850*/  UIADD3 UR5, UPT, UPT, UR6, 0x1f, URZ ;  /* 0x0000001f06057890 */ /* 0x002fc4000fffe0ff */
[----:B------:R-:W-:Y:S02]  /*1860*/  UIADD3 UR47, UPT, UPT, UR6, 0x3e, URZ ;  /* 0x0000003e062f7890 */ /* 0x000fe4000fffe0ff */
[----:B------:R-:W-:Y:S01]  /*1870*/  USHF.R.S32.HI UR4, URZ, 0x1f, UR5 ;  /* 0x0000001fff047899 */ /* 0x000fe20008011405 */
[----:B------:R-:W-:-:S03]  /*1880*/  UMOV UR7, URZ ;  /* 0x000000ff00077c82 */ /* 0x000fc60008000000 */
[----:B------:R-:W-:Y:S02]  /*1890*/  ULEA.HI UR4, UR4, UR5, URZ, 0x5 ;  /* 0x0000000504047291 */ /* 0x000fe4000f8f28ff */
[----:B------:R-:W-:Y:S02]  /*18a0*/  UIADD3 UR5, UPT, UPT, UR6, -0x1, URZ ;  /* 0xffffffff06057890 */ /* 0x000fe4000fffe0ff */
[----:B------:R-:W-:Y:S02]  /*18b0*/  USHF.R.S32.HI UR40, URZ, 0x5, UR4 ;  /* 0x00000005ff287899 */ /* 0x000fe40008011404 */
[----:B------:R-:W-:Y:S02]  /*18c0*/  UISETP.GE.U32.AND UP1, UPT, UR5, -0x3f, UPT ;  /* 0xffffffc10500788c */ /* 0x000fe4000bf26070 */
[----:B------:R-:W-:-:S04]  /*18d0*/  UISETP.LT.U32.AND UP0, UPT, UR40, 0x5, UPT ;  /* 0x000000052800788c */ /* 0x000fc8000bf01070 */
[----:B------:R-:W-:Y:S02]  /*18e0*/  USEL UR39, UR40, 0x5, UP0 ;  /* 0x0000000528277887 */ /* 0x000fe40008000000 */
[----:B------:R-:W-:Y:S02]  /*18f0*/  UISETP.NE.AND UP0, UPT, UR25, URZ, UPT ;  /* 0x000000ff1900728c */ /* 0x000fe4000bf05270 */
[----:B------:R-:W-:Y:S02]  /*1900*/  UIADD3 UR4, UPT, UPT, UR39, -0x1, URZ ;  /* 0xffffffff27047890 */ /* 0x000fe4000fffe0ff */
[----:B------:R-:W-:Y:S02]  /*1910*/  @UP1 UIADD3 UR4, UPT, UPT, UR39, URZ, URZ ;  /* 0x000000ff27041290 */ /* 0x000fe4000fffe0ff */
[----:B------:R-:W-:Y:S02]  /*1920*/  USEL UR23, UR41, 0x2, UP0 ;  /* 0x0000000229177887 */ /* 0x000fe40008000000 */
[----:B------:R-:W-:-:S02]  /*1930*/  UIADD3 UR44, UPT, UPT, UR40, -UR39, URZ ;  /* 0x80000027282c7290 */ /* 0x000fc4000fffe0ff */
[----:B------:R-:W-:Y:S02]  /*1940*/  UIADD3 UR25, UPT, UPT, UR4, 0x1, URZ ;  /* 0x0000000104197890 */ /* 0x000fe4000fffe0ff */
[----:B--234-:R-:W-:-:S12]  /*1950*/  UIADD3 UR41, UPT, UPT, -UR4, URZ, URZ ;  /* 0x000000ff04297290 */ /* 0x01cfd8000fffe1ff */
.L_x_42:
[----:B------:R-:W-:Y:S01]  /*1960*/  UISETP.NE.AND UP0, UPT, UR46, URZ, UPT ;  /* 0x000000ff2e00728c */ /* 0x000fe2000bf05270 */
[----:B-1----:R-:W1:Y:S08]  /*1970*/  S2UR UR46, SR_CgaCtaId ;  /* 0x00000000002e79c3 */ /* 0x002e700000008800 */
[----:B------:R-:W-:Y:S05]  /*1980*/  BRA.U UP0, `(.L_x_23) ;  /* 0x0000000100347547 */ /* 0x000fea000b800000 */
[----:B------:R-:W2:Y:S01]  /*1990*/  S2R R0, SR_CgaCtaId ;  /* 0x0000000000007919 */ /* 0x000ea20000008800 */
[----:B------:R-:W-:Y:S02]  /*19a0*/  MOV R3, 0x400 ;  /* 0x0000040000037802 */ /* 0x000fe40000000f00 */
[----:B------:R-:W-:Y:S02]  /*19b0*/  SHF.L.U32 R2, R8, 0x1f, RZ ;  /* 0x0000001f08027819 */ /* 0x000fe400000006ff */
[----:B--2---:R-:W-:-:S05]  /*19c0*/  LEA R0, R0, R3, 0x18 ;  /* 0x0000000300007211 */ /* 0x004fca00078ec0ff */
[----:B------:R-:W-:-:S04]  /*19d0*/  IMAD R3, R9, 0x8, R0 ;  /* 0x0000000809037824 */ /* 0x000fc800078e0200 */
[----:B------:R-:W2:Y:S02]  /*19e0*/  SYNCS.PHASECHK.TRANS64.TRYWAIT P0, [R3+URZ+0xf0], R2 ;  /* 0x0000f002030075a7 */ /* 0x000ea400080011ff */
[----:B--2---:R-:W-:Y:S05]  /*19f0*/  @!P0 BRA `(.L_x_24) ;  /* 0x0000006400288947 */ /* 0x004fea0003800000 */
.L_x_124:
[----:B------:R-:W-:Y:S01]  /*1a00*/  VIADD R9, R9, 0x1 ;  /* 0x0000000109097836 */ /* 0x000fe20000000000 */
[----:B------:R2:W-:Y:S04]  /*1a10*/  SYNCS.ARRIVE.TRANS64.A1T0 RZ, [R3+URZ+0xe0], RZ ;  /* 0x0000e0ff03ff79a7 */ /* 0x0005e800081000ff */
[----:B------:R-:W-:-:S04]  /*1a20*/  ISETP.NE.AND P0, PT, R9, 0x2, PT ;  /* 0x000000020900780c */ /* 0x000fc80003f05270 */
[----:B------:R-:W-:Y:S02]  /*1a30*/  SEL R9, R9, RZ, P0 ;  /* 0x000000ff09097207 */ /* 0x000fe40000000000 */
[----:B--2---:R-:W-:-:S04]  /*1a40*/  SEL R3, RZ, 0x1, P0 ;  /* 0x00000001ff037807 */ /* 0x004fc80000000000 */
[----:B------:R-:W-:-:S07]  /*1a50*/  LOP3.LUT R8, R8, R3, RZ, 0x3c, !PT ;  /* 0x0000000308087212 */ /* 0x000fce00078e3cff */
.L_x_23:
[----:B------:R-:W-:Y:S01]  /*1a60*/  UMOV UR6, 0x400 ;  /* 0x0000040000067882 */ /* 0x000fe20000000000 */
[----:B------:R-:W-:Y:S01]  /*1a70*/  SHF.L.U32 R0, R12, 0x1f, RZ ;  /* 0x0000001f0c007819 */ /* 0x000fe200000006ff */
[----:B-1----:R-:W-:Y:S02]  /*1a80*/  ULEA UR6, UR46, UR6, 0x18 ;  /* 0x000000062e067291 */ /* 0x002fe4000f8ec0ff */
[----:B------:R-:W-:Y:S02]  /*1a90*/  UISETP.GE.U32.AND UP0, UPT, UR47, 0x3f, UPT ;  /* 0x0000003f2f00788c */ /* 0x000fe4000bf06070 */
[----:B------:R-:W-:Y:S02]  /*1aa0*/  ULEA UR4, UR7, UR6, 0x3 ;  /* 0x0000000607047291 */ /* 0x000fe4000f8e18ff */
[----:B------:R-:W-:Y:S01]  /*1ab0*/  ULEA UR11, UR24, UR45, 0x7 ;  /* 0x0000002d180b7291 */ /* 0x000fe2000f8e38ff */
[----:B------:R-:W-:-:S06]  /*1ac0*/  UMOV UR13, URZ ;  /* 0x000000ff000d7c82 */ /* 0x000fcc0008000000 */
[----:B------:R1:W2:Y:S01]  /*1ad0*/  SYNCS.PHASECHK.TRANS64.TRYWAIT P0, [UR4+0x28], R0 ;  /* 0x00002800ff0075a7 */ /* 0x0002a20008001104 */
[----:B------:R-:W-:-:S04]  /*1ae0*/  ULEA.HI UR4, UR20, UR20, URZ, 0x1 ;  /* 0x0000001414047291 */ /* 0x000fc8000f8f08ff */
[----:B------:R-:W-:-:S04]  /*1af0*/  USHF.L.U32 UR4, UR4, 0x6, URZ ;  /* 0x0000000604047899 */ /* 0x000fc800080006ff */
[----:B------:R-:W-:-:S04]  /*1b00*/  ULOP3.LUT UR35, UR4, 0xffffff80, URZ, 0xc0, !UPT ;  /* 0xffffff8004237892 */ /* 0x000fc8000f8ec0ff */
[----:B------:R-:W-:Y:S01]  /*1b10*/  UIADD3 UR35, UPT, UPT, UR43, UR35, URZ ;  /* 0x000000232b237290 */ /* 0x000fe2000fffe0ff */
[----:B------:R-:W-:Y:S11]  /*1b20*/  BRA.U !UP0, `(.L_x_25) ;  /* 0x0000000108c47547 */ /* 0x000ff6000b800000 */
[----:B------:R-:W-:Y:S01]  /*1b30*/  UMOV UR16, UR41 ;  /* 0x0000002900107c82 */ /* 0x000fe20008000000 */
[----:B------:R-:W-:Y:S01]  /*1b40*/  UMOV UR4, UR7 ;  /* 0x0000000700047c82 */ /* 0x000fe20008000000 */
[----:B------:R-:W-:-:S05]  /*1b50*/  UMOV UR34, URZ ;  /* 0x000000ff00227c82 */ /* 0x000fca0008000000 */
.L_x_31:
[----:B------:R-:W-:Y:S01]  /*1b60*/  ULEA UR33, UR4, UR6, 0x3 ;  /* 0x0000000604217291 */ /* 0x000fe2000f8e18ff */
[----:B------:R-:W-:Y:S01]  /*1b70*/  @P3 MOV R2, 0x2000 ;  /* 0x0000200000023802 */ /* 0x000fe20000000f00 */
[----:B--234-:R-:W-:Y:S10]  /*1b80*/  @P0 BRA `(.L_x_26) ;  /* 0x00000000000c0947 */ /* 0x01cff40003800000 */
[----:B------:R-:W-:-:S04]  /*1b90*/  SHF.L.U32 R3, R12, 0x1f, RZ ;  /* 0x0000001f0c037819 */ /* 0x000fc800000006ff */
[----:B------:R-:W2:Y:S02]  /*1ba0*/  SYNCS.PHASECHK.TRANS64.TRYWAIT P0, [UR33+0x28], R3 ;  /* 0x00002803ff0075a7 */ /* 0x000ea40008001121 */
[----:B--2---:R-:W-:Y:S05]  /*1bb0*/  @!P0 BRA `(.L_x_27) ;  /* 0x0000006000cc8947 */ /* 0x004fea0003800000 */
.L_x_26:
[----:B------:R2:W-:Y:S01]  /*1bc0*/  @P3 SYNCS.ARRIVE.TRANS64 RZ, [UR33], R2 ;  /* 0x00000002ffff39a7 */ /* 0x0005e20008000021 */
[----:B------:R-:W-:Y:S02]  /*1bd0*/  ULOP3.LUT UR5, UR23, 0x2, URZ, 0xfc, !UPT ;  /* 0x0000000217057892 */ /* 0x000fe4000f8efcff */
[----:B------:R-:W-:Y:S02]  /*1be0*/  UIADD3 UR16, UPT, UPT, UR16, 0x1, URZ ;  /* 0x0000000110107890 */ /* 0x000fe4000fffe0ff */
[----:B------:R-:W-:Y:S02]  /*1bf0*/  UISETP.NE.AND UP0, UPT, UR5, 0x2, UPT ;  /* 0x000000020500788c */ /* 0x000fe4000bf05270 */
[----:B------:R-:W-:-:S07]  /*1c00*/  UISETP.NE.AND UP2, UPT, UR16, 0x1, UPT ;  /* 0x000000011000788c */ /* 0x000fce000bf45270 */
[----:B------:R-:W-:Y:S05]  /*1c10*/  BRA.U UP0, `(.L_x_28) ;  /* 0x0000000100047547 */ /* 0x000fea000b800000 */
[----:B------:R-:W-:Y:S05]  /*1c20*/  BPT.TRAP 0x1 ;  /* 0x000000040000795c */ /* 0x000fea0000300000 */
.L_x_28:
[----:B------:R-:W-:Y:S04]  /*1c30*/  BSSY.RECONVERGENT B0, `(.L_x_29) ;  /* 0x0000003000007945 */ /* 0x000fe80003800200 */
[----:B------:R-:W-:Y:S05]  /*1c40*/  @!P2 BRA `(.L_x_30) ;  /* 0x000000000004a947 */ /* 0x000fea0003800000 */
[----:B------:R-:W-:Y:S05]  /*1c50*/  BPT.TRAP 0x1 ;  /* 0x000000040000795c */ /* 0x000fea0000300000 */
.L_x_30:
[----:B------:R-:W-:Y:S05]  /*1c60*/  BSYNC.RECONVERGENT B0 ;  /* 0x0000000000007941 */ /* 0x000fea0003800200 */
.L_x_29:
[----:B------:R-:W-:Y:S02]  /*1c70*/  UIADD3 UR5, UPT, UPT, UR4, 0x1, URZ ;  /* 0x0000000104057890 */ /* 0x000fe4000fffe0ff */
[----:B------:R-:W-:Y:S02]  /*1c80*/  UIADD3 UR14, UP1, UPT, UR26, 0x80, URZ ;  /* 0x000000801a0e7890 */ /* 0x000fe4000ff3e0ff */
[----:B------:R-:W-:Y:S02]  /*1c90*/  UISETP.NE.AND UP0, UPT, UR5, 0x5, UPT ;  /* 0x000000050500788c */ /* 0x000fe4000bf05270 */
[----:B------:R-:W-:Y:S02]  /*1ca0*/  ULOP3.LUT UR33, UR33, 0xfefffff8, URZ, 0xc0, !UPT ;  /* 0xfefffff821217892 */ /* 0x000fe4000f8ec0ff */
[----:B------:R-:W-:Y:S02]  /*1cb0*/  USEL UR8, URZ, 0x1, UP0 ;  /* 0x00000001ff087887 */ /* 0x000fe40008000000 */
[----:B------:R-:W-:-:S02]  /*1cc0*/  USEL UR7, UR5, URZ, UP0 ;  /* 0x000000ff05077287 */ /* 0x000fc40008000000 */
[----:B------:R-:W-:Y:S02]  /*1cd0*/  UIADD3.X UR15, UPT, UPT, URZ, UR27, URZ, UP1, !UPT ;  /* 0x0000001bff0f7290 */ /* 0x000fe40008ffe4ff */
[----:B------:R-:W-:Y:S01]  /*1ce0*/  ULEA UR5, UR7, UR6, 0x3 ;  /* 0x0000000607057291 */ /* 0x000fe2000f8e18ff */
[----:B------:R-:W-:Y:S01]  /*1cf0*/  LOP3.LUT R12, R12, UR8, RZ, 0x3c, !PT ;  /* 0x000000080c0c7c12 */ /* 0x000fe2000f8e3cff */
[----:B------:R-:W-:Y:S02]  /*1d00*/  USHF.L.U32 UR8, UR4, 0xb, URZ ;  /* 0x0000000b04087899 */ /* 0x000fe400080006ff */
[----:B------:R-:W-:Y:S01]  /*1d10*/  UIADD3 UR4, UP0, UPT, UR26, 0x180, URZ ;  /* 0x000001801a047890 */ /* 0x000fe2000ff1e0ff */
[----:B-1----:R-:W-:Y:S01]  /*1d20*/  SHF.L.U32 R0, R12, 0x1f, RZ ;  /* 0x0000001f0c007819 */ /* 0x002fe200000006ff */
[----:B------:R-:W-:Y:S02]  /*1d30*/  ULOP3.LUT UR32, UR8, UR22, URZ, 0xfc, !UPT ;  /* 0x0000001608207292 */ /* 0x000fe4000f8efcff */
[----:B------:R-:W-:Y:S01]  /*1d40*/  UPRMT UR13, URZ, 0x5410, UR21 ;  /* 0x00005410ff0d7896 */ /* 0x000fe20008000015 */
[----:B------:R3:W4:Y:S01]  /*1d50*/  SYNCS.PHASECHK.TRANS64.TRYWAIT P0, [UR5+0x28], R0 ;  /* 0x00002800ff0075a7 */ /* 0x0007220008001105 */
[----:B------:R-:W-:-:S02]  /*1d60*/  UIADD3 UR32, UPT, UPT, UR6, 0x4300, UR32 ;  /* 0x0000430006207890 */ /* 0x000fc4000fffe020 */
[----:B------:R-:W-:Y:S02]  /*1d70*/  UIADD3 UR8, UPT, UPT, UR6, 0x6b00, UR8 ;  /* 0x00006b0006087890 */ /* 0x000fe4000fffe008 */
[----:B------:R-:W-:Y:S01]  /*1d80*/  UIADD3.X UR5, UPT, UPT, URZ, UR27, URZ, UP0, !UPT ;  /* 0x0000001bff057290 */ /* 0x000fe200087fe4ff */
[----:B------:R-:W-:Y:S01]  /*1d90*/  UMOV UR18, 0x0 ;  /* 0x0000000000127882 */ /* 0x000fe20000000000 */
[----:B------:R-:W-:Y:S01]  /*1da0*/  UMOV UR19, 0x10000000 ;  /* 0x1000000000137882 */ /* 0x000fe20000000000 */
[----:B------:R-:W-:Y:S01]  /*1db0*/  UMOV UR10, UR34 ;  /* 0x00000022000a7c82 */ /* 0x000fe20008000000 */
[----:B------:R-:W-:Y:S01]  /*1dc0*/  UMOV UR12, UR36 ;  /* 0x00000024000c7c82 */ /* 0x000fe20008000000 */
[----:B------:R-:W-:Y:S01]  /*1dd0*/  UMOV UR9, UR33 ;  /* 0x0000002100097c82 */ /* 0x000fe20008000000 */
[----:B------:R1:W-:Y:S03]  /*1de0*/  UTMALDG.3D.MULTICAST.2CTA [UR32], [UR14], UR13, desc[UR18] ;  /* 0x000012200e0073b4 */ /* 0x0003e6000821180d */
[----:B------:R2:W-:Y:S01]  /*1df0*/  UTMALDG.3D.2CTA [UR8], [UR4], desc[UR18] ;  /* 0x00001208040075b4 */ /* 0x0005e20008211000 */
[----:B-1----:R-:W-:Y:S01]  /*1e00*/  UIADD3 UR34, UPT, UPT, UR34, 0x20, URZ ;  /* 0x0000002022227890 */ /* 0x002fe2000fffe0ff */
[----:B------:R-:W-:Y:S01]  /*1e10*/  UMOV UR13, UR25 ;  /* 0x00000019000d7c82 */ /* 0x000fe20008000000 */
[----:B--2---:R-:W-:Y:S01]  /*1e20*/  UMOV UR4, UR7 ;  /* 0x0000000700047c82 */ /* 0x004fe20008000000 */
[----:B------:R-:W-:Y:S09]  /*1e30*/  BRA.U UP2, `(.L_x_31) ;  /* 0xfffffffd02487547 */ /* 0x000ff2000b83ffff */
.L_x_25:
[----:B------:R-:W-:Y:S01]  /*1e40*/  ULEA UR4, UR7, UR6, 0x3 ;  /* 0x0000000607047291 */ /* 0x000fe2000f8e18ff */
[----:B-1-3--:R-:W-:Y:S01]  /*1e50*/  SHF.L.U32 R0, R12, 0x1f, RZ ;  /* 0x0000001f0c007819 */ /* 0x00afe200000006ff */
[----:B------:R-:W-:Y:S01]  /*1e60*/  @!P1 SYNCS.ARRIVE.TRANS64.A1T0 RZ, [UR6+0x78], RZ ;  /* 0x000078ffffff99a7 */ /* 0x000fe20008100006 */
[----:B------:R-:W-:-:S06]  /*1e70*/  UISETP.GT.AND UP0, UPT, UR40, UR39, UPT ;  /* 0x000000272800728c */ /* 0x000fcc000bf04270 */
[----:B--2-4-:R1:W2:Y:S03]  /*1e80*/  SYNCS.PHASECHK.TRANS64.TRYWAIT P0, [UR4+0x28], R0 ;  /* 0x00002800ff0075a7 */ /* 0x0142a60008001104 */
[----:B------:R-:W-:Y:S05]  /*1e90*/  BRA.U !UP0, `(.L_x_32) ;  /* 0x0000000108c47547 */ /* 0x000fea000b800000 */
[----:B------:R-:W-:Y:S01]  /*1ea0*/  UIADD3 UR24, UPT, UPT, UR44, UR13, URZ ;  /* 0x0000000d2c187290 */ /* 0x000fe2000fffe0ff */
[----:B------:R-:W-:-:S11]  /*1eb0*/  UMOV UR4, UR7 ;  /* 0x0000000700047c82 */ /* 0x000fd60008000000 */
.L_x_38:
[----:B------:R-:W-:Y:S01]  /*1ec0*/  ULEA UR17, UR4, UR6, 0x3 ;  /* 0x0000000604117291 */ /* 0x000fe2000f8e18ff */
[----:B--2---:R-:W-:Y:S01]  /*1ed0*/  @P3 MOV R2, 0x2000 ;  /* 0x0000200000023802 */ /* 0x004fe20000000f00 */
[----:B--2-4-:R-:W-:Y:S10]  /*1ee0*/  @P0 BRA `(.L_x_33) ;  /* 0x00000000000c0947 */ /* 0x014ff40003800000 */
[----:B------:R-:W-:-:S04]  /*1ef0*/  SHF.L.U32 R3, R12, 0x1f, RZ ;  /* 0x0000001f0c037819 */ /* 0x000fc800000006ff */
[----:B------:R-:W2:Y:S02]  /*1f00*/  SYNCS.PHASECHK.TRANS64.TRYWAIT P0, [UR17+0x28], R3 ;  /* 0x00002803ff0075a7 */ /* 0x000ea40008001111 */
[----:B--2---:R-:W-:Y:S05]  /*1f10*/  @!P0 BRA `(.L_x_34) ;  /* 0x00000060000c8947 */ /* 0x004fea0003800000 */
.L_x_33:
[----:B------:R2:W-:Y:S01]  /*1f20*/  @P3 SYNCS.ARRIVE.TRANS64 RZ, [UR17], R2 ;  /* 0x00000002ffff39a7 */ /* 0x0005e20008000011 */
[----:B------:R-:W-:-:S04]  /*1f30*/  ULOP3.LUT UR5, UR23, 0x2, URZ, 0xfc, !UPT ;  /* 0x0000000217057892 */ /* 0x000fc8000f8efcff */
[----:B------:R-:W-:-:S09]  /*1f40*/  UISETP.NE.AND UP0, UPT, UR5, 0x2, UPT ;  /* 0x000000020500788c */ /* 0x000fd2000bf05270 */
[----:B------:R-:W-:Y:S05]  /*1f50*/  BRA.U UP0, `(.L_x_35) ;  /* 0x0000000100047547 */ /* 0x000fea000b800000 */
[----:B------:R-:W-:Y:S05]  /*1f60*/  BPT.TRAP 0x1 ;  /* 0x000000040000795c */ /* 0x000fea0000300000 */
.L_x_35:
[----:B------:R-:W-:Y:S04]  /*1f70*/  BSSY.RECONVERGENT B0, `(.L_x_36) ;  /* 0x0000003000007945 */ /* 0x000fe80003800200 */
[----:B------:R-:W-:Y:S05]  /*1f80*/  @!P2 BRA `(.L_x_37) ;  /* 0x000000000004a947 */ /* 0x000fea0003800000 */
[----:B------:R-:W-:Y:S05]  /*1f90*/  BPT.TRAP 0x1 ;  /* 0x000000040000795c */ /* 0x000fea0000300000 */
.L_x_37:
[----:B------:R-:W-:Y:S05]  /*1fa0*/  BSYNC.RECONVERGENT B0 ;  /* 0x0000000000007941 */ /* 0x000fea0003800200 */
.L_x_36:
[----:B------:R-:W-:Y:S02]  /*1fb0*/  UIADD3 UR5, UPT, UPT, UR4, 0x1, URZ ;  /* 0x0000000104057890 */ /* 0x000fe4000fffe0ff */
[----:B------:R-:W-:Y:S02]  /*1fc0*/  USHF.L.U32 UR18, UR13, 0x5, URZ ;  /* 0x000000050d127899 */ /* 0x000fe400080006ff */
[----:B------:R-:W-:Y:S02]  /*1fd0*/  UISETP.NE.AND UP0, UPT, UR5, 0x5, UPT ;  /* 0x000000050500788c */ /* 0x000fe4000bf05270 */
[----:B------:R-:W-:Y:S02]  /*1fe0*/  ULOP3.LUT UR17, UR17, 0xfefffff8, URZ, 0xc0, !UPT ;  /* 0xfefffff811117892 */ /* 0x000fe4000f8ec0ff */
[----:B------:R-:W-:Y:S02]  /*1ff0*/  USEL UR8, URZ, 0x1, UP0 ;  /* 0x00000001ff087887 */ /* 0x000fe40008000000 */
[----:B------:R-:W-:-:S02]  /*2000*/  USEL UR7, UR5, URZ, UP0 ;  /* 0x000000ff05077287 */ /* 0x000fc40008000000 */
[----:B------:R-:W-:Y:S02]  /*2010*/  UIADD3 UR14, UP0, UPT, UR26, 0x180, URZ ;  /* 0x000001801a0e7890 */ /* 0x000fe4000ff1e0ff */
        /* <DEDUP_REMOVED lines=9> */
[----:B------:R-:W-:Y:S02]  /*20b0*/  UIADD3.X UR5, UPT, UPT, URZ, UR27, URZ, UP1, !UPT ;  /* 0x0000001bff057290 */ /* 0x000fe40008ffe4ff */
[----:B------:R-:W-:Y:S02]  /*20c0*/  UIADD3 UR8, UPT, UPT, UR6, 0x6b00, UR8 ;  /* 0x00006b0006087890 */ /* 0x000fe4000fffe008 */
[----:B------:R-:W-:Y:S01]  /*20d0*/  UIADD3.X UR15, UPT, UPT, URZ, UR27, URZ, UP0, !UPT ;  /* 0x0000001bff0f7290 */ /* 0x000fe200087fe4ff */
[----:B------:R-:W-:Y:S01]  /*20e0*/  UMOV UR28, 0x0 ;  /* 0x00000000001c7882 */ /* 0x000fe20000000000 */
[----:B------:R-:W-:Y:S01]  /*20f0*/  UMOV UR29, 0x10000000 ;  /* 0x10000000001d7882 */ /* 0x000fe20000000000 */
[----:B------:R-:W-:Y:S01]  /*2100*/  UMOV UR19, UR35 ;  /* 0x0000002300137c82 */ /* 0x000fe20008000000 */
[----:B------:R-:W-:Y:S01]  /*2110*/  UMOV UR20, UR36 ;  /* 0x0000002400147c82 */ /* 0x000fe20008000000 */
[----:B------:R-:W-:Y:S01]  /*2120*/  UMOV UR12, UR36 ;  /* 0x00000024000c7c82 */ /* 0x000fe20008000000 */
[----:B------:R1:W-:Y:S01]  /*2130*/  UTMALDG.3D.MULTICAST.2CTA [UR16], [UR4], UR10, desc[UR28] ;  /* 0x00001c10040073b4 */ /* 0x0003e2000821180a */
[----:B------:R-:W-:Y:S01]  /*2140*/  UMOV UR9, UR17 ;  /* 0x0000001100097c82 */ /* 0x000fe20008000000 */
[----:B------:R-:W-:-:S04]  /*2150*/  UIADD3 UR13, UPT, UPT, UR13, 0x1, URZ ;  /* 0x000000010d0d7890 */ /* 0x000fc8000fffe0ff */
[----:B------:R-:W-:Y:S01]  /*2160*/  UISETP.NE.AND UP0, UPT, UR13, UR24, UPT ;  /* 0x000000180d00728c */ /* 0x000fe2000bf05270 */
[----:B-1----:R-:W-:Y:S01]  /*2170*/  UMOV UR10, UR18 ;  /* 0x00000012000a7c82 */ /* 0x002fe20008000000 */
[----:B------:R-:W-:Y:S01]  /*2180*/  UMOV UR4, UR7 ;  /* 0x0000000700047c82 */ /* 0x000fe20008000000 */
[----:B------:R3:W-:Y:S06]  /*2190*/  UTMALDG.3D.2CTA [UR8], [UR14], desc[UR28] ;  /* 0x00001c080e0075b4 */ /* 0x0007ec0008211000 */
[----:B---3--:R-:W-:Y:S05]  /*21a0*/  BRA.U UP0, `(.L_x_38) ;  /* 0xfffffffd00447547 */ /* 0x008fea000b83ffff */
.L_x_32:
[C---:B------:R-:W-:Y:S01]  /*21b0*/  LEA R3, R11.reuse, UR6, 0x3 ;  /* 0x000000060b037c11 */ /* 0x040fe2000f8e18ff */
[----:B------:R-:W-:Y:S01]  /*21c0*/  NOP ;  /* 0x0000000000007918 */ /* 0x000fe20000000000 */
[----:B-1----:R-:W-:Y:S02]  /*21d0*/  SHF.L.U32 R0, R10, 0x1f, RZ ;  /* 0x0000001f0a007819 */ /* 0x002fe400000006ff */
[----:B------:R-:W-:Y:S02]  /*21e0*/  LEA R5, R11, UR6, 0x4 ;  /* 0x000000060b057c11 */ /* 0x000fe4000f8e20ff */
[----:B--2-4-:R-:W1:Y:S02]  /*21f0*/  SYNCS.PHASECHK.TRANS64.TRYWAIT P0, [R3+URZ+0x80], R0 ;  /* 0x00008000030075a7 */ /* 0x014e6400080011ff */
[----:B-1----:R-:W-:Y:S05]  /*2200*/  @!P0 BRA `(.L_x_39) ;  /* 0x0000005c00688947 */ /* 0x002fea0003800000 */
.L_x_127:
[----:B------:R-:W2:Y:S01]  /*2210*/  LDS.128 R4, [R5+0x110] ;  /* 0x0001100005047984 */ /* 0x000ea20000000c00 */
[----:B------:R-:W-:Y:S01]  /*2220*/  UISETP.GE.AND UP0, UPT, UR42, 0x1, UPT ;  /* 0x000000012a00788c */ /* 0x000fe2000bf06270 */
[----:B------:R-:W-:Y:S01]  /*2230*/  @!PT LDS RZ, [RZ] ;  /* 0x00000000fffff984 */ /* 0x000fe20000000800 */
[----:B------:R-:W-:Y:S01]  /*2240*/  @!PT LDS RZ, [RZ] ;  /* 0x00000000fffff984 */ /* 0x000fe20000000800 */
[----:B------:R-:W-:Y:S01]  /*2250*/  @!PT LDS RZ, [RZ] ;  /* 0x00000000fffff984 */ /* 0x000fe20000000800 */
[----:B------:R-:W-:Y:S01]  /*2260*/  @!PT LDS RZ, [RZ] ;  /* 0x00000000fffff984 */ /* 0x000fe20000000800 */
[----:B------:R3:W-:Y:S06]  /*2270*/  MEMBAR.ALL.CTA ;  /* 0x0000000000007992 */ /* 0x0007ec0000008000 */
[----:B---3--:R-:W3:Y:S01]  /*2280*/  FENCE.VIEW.ASYNC.S ;  /* 0x00000000000073c6 */ /* 0x008ee20000000000 */
[----:B--2---:R-:W-:-:S13]  /*2290*/  LOP3.LUT P0, RZ, R6, 0x1, RZ, 0xc0, !PT ;  /* 0x0000000106ff7812 */ /* 0x004fda000780c0ff */
[----:B---3--:R-:W-:Y:S01]  /*22a0*/  VOTEU.ANY UP1, P0 ;  /* 0x0000000000ff7886 */ /* 0x008fe20000020100 */
[----:B------:R-:W-:-:S13]  /*22b0*/  PLOP3.LUT P0, PT, PT, PT, UP1, 0x80, 0x8 ;  /* 0x000000000008781c */ /* 0x000fda0003f0f018 */
[----:B-1----:R-:W-:Y:S02]  /*22c0*/  @P0 LOP3.LUT R0, R5, 0xffff, RZ, 0xc0, !PT ;  /* 0x0000ffff05000812 */ /* 0x002fe400078ec0ff */
[----:B------:R-:W-:Y:S02]  /*22d0*/  @P0 MOV R2, R4 ;  /* 0x0000000400020202 */ /* 0x000fe40000000f00 */
[----:B------:R-:W-:Y:S01]  /*22e0*/  @P0 R2UR UR5, R0 ;  /* 0x00000000000502ca */ /* 0x000fe200000e0000 */
[----:B------:R-:W-:Y:S01]  /*22f0*/  VIADD R0, R3, 0x90 ;  /* 0x0000009003007836 */ /* 0x000fe20000000000 */
[----:B------:R-:W-:Y:S02]  /*2300*/  @P0 SHF.R.U32.HI R4, RZ, 0x10, R5 ;  /* 0x00000010ff040819 */ /* 0x000fe40000011605 */
[----:B------:R-:W-:Y:S02]  /*2310*/  @P0 R2UR UR8, R2 ;  /* 0x00000000020802ca */ /* 0x000fe400000e0000 */
[----:B------:R-:W-:-:S02]  /*2320*/  PRMT R0, RZ, 0x654, R0 ;  /* 0x00000654ff007816 */ /* 0x000fc40000000000 */
[----:B------:R-:W-:Y:S02]  /*2330*/  @P0 R2UR UR4, R4 ;  /* 0x00000000040402ca */ /* 0x000fe400000e0000 */
[----:B------:R1:W-:Y:S03]  /*2340*/  SYNCS.ARRIVE.TRANS64.RED.A1T0 RZ, [R0+URZ], RZ ;  /* 0x000000ff00ff79a7 */ /* 0x0003e600081004ff */
[----:B------:R-:W-:-:S04]  /*2350*/  @UP1 UMOV UR30, UR5 ;  /* 0x00000005001e1c82 */ /* 0x000fc80008000000 */
[----:B------:R-:W-:-:S04]  /*2360*/  @UP1 UMOV UR31, UR8 ;  /* 0x00000008001f1c82 */ /* 0x000fc80008000000 */
[----:B------:R-:W-:Y:S01]  /*2370*/  @UP1 UMOV UR36, UR4 ;  /* 0x0000000400241c82 */ /* 0x000fe20008000000 */
[----:B------:R-:W-:Y:S05]  /*2380*/  BRA.U !UP0, `(.L_x_40) ;  /* 0x0000000108d47547 */ /* 0x000fea000b800000 */
[----:B------:R-:W2:Y:S01]  /*2390*/  LDCU.128 UR12, c[0x0][0xb10] ;  /* 0x00016200ff0c77ac */ /* 0x000ea20008000c00 */
[----:B------:R-:W3:Y:S01]  /*23a0*/  LDCU UR24, c[0x0][0xb20] ;  /* 0x00016400ff1877ac */ /* 0x000ee20008000800 */
[----:B------:R-:W4:Y:S01]  /*23b0*/  LDCU UR20, c[0x0][0xb0c] ;  /* 0x00016180ff1477ac */ /* 0x000f220008000800 */
[----:B------:R-:W1:Y:S01]  /*23c0*/  LDCU.64 UR10, c[0x0][0xb28] ;  /* 0x00016500ff0a77ac */ /* 0x000e620008000a00 */
[----:B------:R-:W-:Y:S02]  /*23d0*/  UISETP.NE.AND UP3, UPT, UR42, 0x1, UPT ;  /* 0x000000012a00788c */ /* 0x000fe4000bf65270 */
[----:B--2---:R-:W-:Y:S02]  /*23e0*/  UIMAD.WIDE.U32 UR8, UR37, UR15, URZ ;  /* 0x0000000f250872a5 */ /* 0x004fe4000f8e00ff */
[----:B------:R-:W-:Y:S02]  /*23f0*/  UIMAD.WIDE.U32 UR4, UR38, UR12, URZ ;  /* 0x0000000c260472a5 */ /* 0x000fe4000f8e00ff */
[----:B------:R-:W-:-:S02]  /*2400*/  UISETP.NE.AND UP0, UPT, UR14, 0x1, UPT ;  /* 0x000000010e00788c */ /* 0x000fc4000bf05270 */
[----:B------:R-:W-:Y:S01]  /*2410*/  UIMAD.WIDE.U32 UR28, UR30, UR15, URZ ;  /* 0x0000000f1e1c72a5 */ /* 0x000fe2000f8e00ff */
[----:B------:R-:W-:Y:S02]  /*2420*/  UMOV UR8, UR9 ;  /* 0x0000000900087c82 */ /* 0x000fe40008000000 */
[----:B------:R-:W-:Y:S01]  /*2430*/  UMOV UR4, UR5 ;  /* 0x0000000500047c82 */ /* 0x000fe20008000000 */
[----:B---3--:R-:W-:Y:S02]  /*2440*/  USHF.R.U32.HI UR8, URZ, UR24, UR8 ;  /* 0x00000018ff087299 */ /* 0x008fe40008011608 */
[----:B----4-:R-:W-:Y:S02]  /*2450*/  UISETP.NE.AND UP2, UPT, UR20, 0x1, UPT ;  /* 0x000000011400788c */ /* 0x010fe4000bf45270 */
[----:B------:R-:W-:Y:S02]  /*2460*/  USHF.R.U32.HI UR4, URZ, UR13, UR4 ;  /* 0x0000000dff047299 */ /* 0x000fe40008011604 */
[----:B------:R-:W-:-:S02]  /*2470*/  USEL UR5, UR37, UR8, !UP0 ;  /* 0x0000000825057287 */ /* 0x000fc4000c000000 */
[----:B------:R-:W-:Y:S02]  /*2480*/  USEL UR8, UR38, UR4, !UP2 ;  /* 0x0000000426087287 */ /* 0x000fe4000d000000 */
[----:B-1----:R-:W-:Y:S01]  /*2490*/  UIMAD.WIDE.U32 UR16, UR5, UR10, URZ ;  /* 0x0000000a051072a5 */ /* 0x002fe2000f8e00ff */
[----:B------:R-:W-:Y:S01]  /*24a0*/  UMOV UR4, UR29 ;  /* 0x0000001d00047c82 */ /* 0x000fe20008000000 */
[----:B------:R-:W-:Y:S02]  /*24b0*/  UIMAD.WIDE.U32 UR18, UR31, UR12, URZ ;  /* 0x0000000c1f1272a5 */ /* 0x000fe4000f8e00ff */
[----:B------:R-:W-:-:S03]  /*24c0*/  UIMAD.WIDE.U32 UR28, UR8, UR10, URZ ;  /* 0x0000000a081c72a5 */ /* 0x000fc6000f8e00ff */
[----:B------:R-:W-:Y:S01]  /*24d0*/  UMOV UR16, UR17 ;  /* 0x0000001100107c82 */ /* 0x000fe20008000000 */
[----:B------:R-:W-:Y:S02]  /*24e0*/  USHF.R.U32.HI UR4, URZ, UR24, UR4 ;  /* 0x00000018ff047299 */ /* 0x000fe40008011604 */
[----:B------:R-:W-:Y:S01]  /*24f0*/  @UP3 USHF.R.U32.HI UR5, URZ, UR11, UR16 ;  /* 0x0000000bff053299 */ /* 0x000fe20008011610 */
[----:B------:R-:W-:Y:S01]  /*2500*/  UMOV UR18, UR19 ;  /* 0x0000001300127c82 */ /* 0x000fe20008000000 */
[----:B------:R-:W-:Y:S01]  /*2510*/  UMOV UR28, UR29 ;  /* 0x0000001d001c7c82 */ /* 0x000fe20008000000 */
[----:B------:R-:W-:Y:S02]  /*2520*/  USHF.R.U32.HI UR13, URZ, UR13, UR18 ;  /* 0x0000000dff0d7299 */ /* 0x000fe40008011612 */
[----:B------:R-:W-:Y:S02]  /*2530*/  USEL UR4, UR30, UR4, !UP0 ;  /* 0x000000041e047287 */ /* 0x000fe4000c000000 */
[----:B------:R-:W-:-:S02]  /*2540*/  @UP3 USHF.R.U32.HI UR8, URZ, UR11, UR28 ;  /* 0x0000000bff083299 */ /* 0x000fc4000801161c */
[----:B------:R-:W-:Y:S02]  /*2550*/  UIMAD UR9, UR42, UR5, URZ ;  /* 0x000000052a0972a4 */ /* 0x000fe4000f8e02ff */
[----:B------:R-:W-:Y:S02]  /*2560*/  USEL UR5, UR31, UR13, !UP2 ;  /* 0x0000000d1f057287 */ /* 0x000fe4000d000000 */
[----:B------:R-:W-:Y:S02]  /*2570*/  UIMAD UR12, UR42, UR8, URZ ;  /* 0x000000082a0c72a4 */ /* 0x000fe4000f8e02ff */
[----:B------:R-:W-:Y:S02]  /*2580*/  UISETP.GE.AND UP0, UPT, UR4, UR9, UPT ;  /* 0x000000090400728c */ /* 0x000fe4000bf06270 */
[----:B------:R-:W-:Y:S02]  /*2590*/  UIMAD.WIDE.U32 UR16, UR4, UR10, URZ ;  /* 0x0000000a041072a5 */ /* 0x000fe4000f8e00ff */
[----:B------:R-:W-:-:S02]  /*25a0*/  UISETP.GE.OR UP0, UPT, UR5, UR12, UP0 ;  /* 0x0000000c0500728c */ /* 0x000fc40008706670 */
        /* <DEDUP_REMOVED lines=19> */
.L_x_40:
[----:B------:R-:W2:Y:S02]  /*26e0*/  LDCU UR4, c[0x0][0xb30] ;  /* 0x00016600ff0477ac */ /* 0x000ea40008000800 */
[----:B--2---:R-:W-:-:S09]  /*26f0*/  UISETP.NE.AND UP0, UPT, UR4, 0x1, UPT ;  /* 0x000000010400788c */ /* 0x004fd2000bf05270 */
[----:B------:R-:W-:Y:S05]  /*2700*/  BRA.U UP0, `(.L_x_41) ;  /* 0x0000000100447547 */ /* 0x000fea000b800000 */
[----:B------:R-:W2:Y:S01]  /*2710*/  LDCU.128 UR12, c[0x0][0xb10] ;  /* 0x00016200ff0c77ac */ /* 0x000ea20008000c00 */
[----:B------:R-:W3:Y:S01]  /*2720*/  LDCU UR10, c[0x0][0xb0c] ;  /* 0x00016180ff0a77ac */ /* 0x000ee20008000800 */
[----:B------:R-:W4:Y:S01]  /*2730*/  LDCU UR11, c[0x0][0xb20] ;  /* 0x00016400ff0b77ac */ /* 0x000f220008000800 */
[----:B--2---:R-:W-:Y:S02]  /*2740*/  UIMAD.WIDE.U32 UR8, UR31, UR12, URZ ;  /* 0x0000000c1f0872a5 */ /* 0x004fe4000f8e00ff */
[----:B------:R-:W-:Y:S02]  /*2750*/  UIMAD.WIDE.U32 UR4, UR30, UR15, URZ ;  /* 0x0000000f1e0472a5 */ /* 0x000fe4000f8e00ff */
[----:B---3--:R-:W-:Y:S02]  /*2760*/  UISETP.NE.AND UP2, UPT, UR10, 0x1, UPT ;  /* 0x000000010a00788c */ /* 0x008fe4000bf45270 */
[----:B------:R-:W-:Y:S01]  /*2770*/  UISETP.NE.AND UP0, UPT, UR14, 0x1, UPT ;  /* 0x000000010e00788c */ /* 0x000fe2000bf05270 */
[----:B------:R-:W-:-:S02]  /*2780*/  UMOV UR8, UR9 ;  /* 0x0000000900087c82 */ /* 0x000fc40008000000 */
[----:B------:R-:W-:Y:S01]  /*2790*/  UMOV UR4, UR5 ;  /* 0x0000000500047c82 */ /* 0x000fe20008000000 */
[----:B------:R-:W-:Y:S02]  /*27a0*/  USHF.R.U32.HI UR13, URZ, UR13, UR8 ;  /* 0x0000000dff0d7299 */ /* 0x000fe40008011608 */
[----:B----4-:R-:W-:Y:S02]  /*27b0*/  USHF.R.U32.HI UR4, URZ, UR11, UR4 ;  /* 0x0000000bff047299 */ /* 0x010fe40008011604 */
[----:B------:R-:W-:Y:S02]  /*27c0*/  USEL UR5, UR31, UR13, !UP2 ;  /* 0x0000000d1f057287 */ /* 0x000fe4000d000000 */
[----:B------:R-:W-:-:S04]  /*27d0*/  USEL UR4, UR30, UR4, !UP0 ;  /* 0x000000041e047287 */ /* 0x000fc8000c000000 */
[----:B------:R-:W-:Y:S02]  /*27e0*/  UIADD3 UR8, UPT, UPT, UR5, -UR4, URZ ;  /* 0x8000000405087290 */ /* 0x000fe4000fffe0ff */
[----:B------:R-:W-:Y:S02]  /*27f0*/  UIADD3 UR4, UPT, UPT, -UR5, UR4, URZ ;  /* 0x0000000405047290 */ /* 0x000fe4000fffe1ff */
[----:B------:R-:W-:Y:S02]  /*2800*/  UIMAD UR30, UR8, UR14, UR30 ;  /* 0x0000000e081e72a4 */ /* 0x000fe4000f8e021e */
[----:B------:R-:W-:-:S12]  /*2810*/  UIMAD UR31, UR4, UR10, UR31 ;  /* 0x0000000a041f72a4 */ /* 0x000fd8000f8e021f */
.L_x_41:
[----:B------:R-:W-:Y:S01]  /*2820*/  VIADD R11, R11, 0x1 ;  /* 0x000000010b0b7836 */ /* 0x000fe20000000000 */
[----:B------:R-:W-:Y:S01]  /*2830*/  R2UR UR4, R88 ;  /* 0x00000000580472ca */ /* 0x000fe200000e0000 */
[----:B------:R-:W-:Y:S01]  /*2840*/  UIADD3 UR24, UPT, UPT, UR30, UR63, URZ ;  /* 0x0000003f1e187290 */ /* 0x000fe2000fffe0ff */
[----:B------:R-:W-:Y:S02]  /*2850*/  PLOP3.LUT P1, PT, PT, PT, PT, 0x80, 0x8 ;  /* 0x000000000008781c */ /* 0x000fe40003f2f070 */
[----:B------:R-:W-:-:S04]  /*2860*/  ISETP.NE.AND P0, PT, R11, 0x2, PT ;  /* 0x000000020b00780c */ /* 0x000fc80003f05270 */
[----:B------:R-:W-:Y:S02]  /*2870*/  SEL R3, RZ, 0x1, P0 ;  /* 0x00000001ff037807 */ /* 0x000fe40000000000 */
[----:B------:R-:W-:Y:S02]  /*2880*/  SEL R11, R11, RZ, P0 ;  /* 0x000000ff0b0b7207 */ /* 0x000fe40000000000 */
[----:B------:R-:W-:Y:S01]  /*2890*/  LOP3.LUT R10, R10, R3, RZ, 0x3c, !PT ;  /* 0x000000030a0a7212 */ /* 0x000fe200078e3cff */
[----:B------:R-:W-:Y:S01]  /*28a0*/  UIADD3 UR20, UPT, UPT, UR31, UR4, URZ ;  /* 0x000000041f147290 */ /* 0x000fe2000fffe0ff */
[----:B------:R-:W-:Y:S11]  /*28b0*/  BRA.U UP1, `(.L_x_42) ;  /* 0xfffffff101287547 */ /* 0x000ff6000b83ffff */
[----:B------:R-:W-:Y:S01]  /*28c0*/  UIADD3 UR8, UPT, UPT, UR6, 0x28, URZ ;  /* 0x0000002806087890 */ /* 0x000fe2000fffe0ff */
[----:B------:R-:W-:-:S03]  /*28d0*/  SHF.L.U32 R3, R12, 0x1f, RZ ;  /* 0x0000001f0c037819 */ /* 0x000fc600000006ff */
[----:B------:R-:W-:-:S09]  /*28e0*/  ULEA UR4, UR7, UR8, 0x3 ;  /* 0x0000000807047291 */ /* 0x000fd2000f8e18ff */
[----:B------:R-:W2:Y:S02]  /*28f0*/  SYNCS.PHASECHK.TRANS64.TRYWAIT P0, [UR4], R3 ;  /* 0x00000003ff0075a7 */ /* 0x000ea40008001104 */
[----:B--2---:R-:W-:Y:S05]  /*2900*/  @!P0 BRA `(.L_x_43) ;  /* 0x0000005400bc8947 */ /* 0x004fea0003800000 */
.L_x_129:
[----:B------:R-:W-:-:S04]  /*2910*/  UIADD3 UR4, UPT, UPT, UR7, 0x1, URZ ;  /* 0x0000000107047890 */ /* 0x000fc8000fffe0ff */
[----:B------:R-:W-:-:S04]  /*2920*/  UISETP.NE.AND UP0, UPT, UR4, 0x5, UPT ;  /* 0x000000050400788c */ /* 0x000fc8000bf05270 */
[----:B------:R-:W-:Y:S02]  /*2930*/  USEL UR6, URZ, 0x1, UP0 ;  /* 0x00000001ff067887 */ /* 0x000fe40008000000 */
[----:B------:R-:W-:-:S04]  /*2940*/  USEL UR4, UR4, URZ, UP0 ;  /* 0x000000ff04047287 */ /* 0x000fc80008000000 */
[----:B------:R-:W-:Y:S01]  /*2950*/  ULEA UR5, UR4, UR8, 0x3 ;  /* 0x0000000804057291 */ /* 0x000fe2000f8e18ff */
[----:B------:R-:W-:-:S04]  /*2960*/  LOP3.LUT R2, R12, UR6, RZ, 0x3c, !PT ;  /* 0x000000060c027c12 */ /* 0x000fc8000f8e3cff */
[----:B-1----:R-:W-:-:S04]  /*2970*/  SHF.L.U32 R3, R2, 0x1f, RZ ;  /* 0x0000001f02037819 */ /* 0x002fc800000006ff */
[----:B------:R-:W1:Y:S02]  /*2980*/  SYNCS.PHASECHK.TRANS64.TRYWAIT P0, [UR5], R3 ;  /* 0x00000003ff0075a7 */ /* 0x000e640008001105 */
[----:B-1----:R-:W-:Y:S05]  /*2990*/  @!P0 BRA `(.L_x_44) ;  /* 0x0000005400b08947 */ /* 0x002fea0003800000 */
.L_x_131:
        /* <DEDUP_REMOVED lines=9> */
.L_x_133:
        /* <DEDUP_REMOVED lines=9> */
.L_x_135:
[----:B------:R-:W-:-:S04]  /*2ac0*/  UIADD3 UR4, UPT, UPT, UR4, 0x1, URZ ;  /* 0x0000000104047890 */ /* 0x000fc8000fffe0ff */
[----:B------:R-:W-:-:S04]  /*2ad0*/  UISETP.NE.AND UP0, UPT, UR4, 0x5, UPT ;  /* 0x000000050400788c */ /* 0x000fc8000bf05270 */
[----:B------:R-:W-:Y:S02]  /*2ae0*/  USEL UR5, URZ, 0x1, UP0 ;  /* 0x00000001ff057887 */ /* 0x000fe40008000000 */
[----:B------:R-:W-:-:S04]  /*2af0*/  USEL UR4, UR4, URZ, UP0 ;  /* 0x000000ff04047287 */ /* 0x000fc80008000000 */
[----:B------:R-:W-:Y:S01]  /*2b00*/  ULEA UR4, UR4, UR8, 0x3 ;  /* 0x0000000804047291 */ /* 0x000fe2000f8e18ff */
[----:B-1----:R-:W-:-:S04]  /*2b10*/  LOP3.LUT R3, R2, UR5, RZ, 0x3c, !PT ;  /* 0x0000000502037c12 */ /* 0x002fc8000f8e3cff */
[----:B------:R-:W-:Y:S01]  /*2b20*/  SHF.L.U32 R3, R3, 0x1f, RZ ;  /* 0x0000001f03037819 */ /* 0x000fe200000006ff */
[----:B------:R-:W-:-:S07]  /*2b30*/  IMAD.U32 R0, RZ, RZ, UR4 ;  /* 0x00000004ff007e24 */ /* 0x000fce000f8e00ff */
.L_x_47:
[----:B-1----:R1:W2:Y:S02]  /*2b40*/  SYNCS.PHASECHK.TRANS64.TRYWAIT P0, [R0+URZ], R3 ;  /* 0x00000003000075a7 */ /* 0x0022a400080011ff */
[----:B--2---:R-:W-:Y:S05]  /*2b50*/  @!P0 NANOSLEEP.SYNCS 0x989680 ;  /* 0x009896800000895d */ /* 0x004fea0003900000 */
[----:B------:R-:W2:Y:S02]  /*2b60*/  @!P0 SYNCS.PHASECHK.TRANS64 P0, [R0+URZ], R3 ;  /* 0x00000003000085a7 */ /* 0x000ea400080010ff */
[----:B--2---:R-:W-:Y:S05]  /*2b70*/  @P0 EXIT ;  /* 0x000000000000094d */ /* 0x004fea0003800000 */
[----:B------:R-:W-:Y:S05]  /*2b80*/  BRA `(.L_x_47) ;  /* 0xfffffffc00ec7947 */ /* 0x000fea000383ffff */
.L_x_22:
[----:B------:R-:W-:-:S04]  /*2b90*/  UISETP.NE.AND UP0, UPT, UR46, URZ, UPT ;  /* 0x000000ff2e00728c */ /* 0x000fc8000bf05270 */
[----:B------:R-:W-:-:S09]  /*2ba0*/  UISETP.NE.OR UP0, UPT, UR25, 0x1, UP0 ;  /* 0x000000011900788c */ /* 0x000fd20008705670 */
[----:B------:R-:W-:Y:S05]  /*2bb0*/  BRA.U UP0, `(.L_x_48) ;  /* 0x0000000500487547 */ /* 0x000fea000b800000 */
[----:B------:R-:W-:Y:S01]  /*2bc0*/  ISETP.GE.U32.AND P2, PT, R0, 0x4, PT ;  /* 0x000000040000780c */ /* 0x000fe20003f46070 */
[----:B------:R-:W-:Y:S01]  /*2bd0*/  IMAD.MOV.U32 R12, RZ, RZ, 0x1 ;  /* 0x00000001ff0c7424 */ /* 0x000fe200078e00ff */
[----:B------:R-:W-:Y:S02]  /*2be0*/  CS2R R10, SRZ ;  /* 0x00000000000a7805 */ /* 0x000fe4000001ff00 */
[----:B------:R-:W-:Y:S01]  /*2bf0*/  CS2R R8, SRZ ;  /* 0x0000000000087805 */ /* 0x000fe2000001ff00 */
[----:B------:R-:W-:Y:S01]  /*2c00*/  UMOV UR6, 0x400 ;  /* 0x0000040000067882 */ /* 0x000fe20000000000 */
[----:B------:R-:W-:Y:S01]  /*2c10*/  UMOV UR5, URZ ;  /* 0x000000ff00057c82 */ /* 0x000fe20008000000 */
[----:B------:R-:W-:-:S12]  /*2c20*/  ULEA UR6, UR46, UR6, 0x18 ;  /* 0x000000062e067291 */ /* 0x000fd8000f8ec0ff */
.L_x_52:
[----:B------:R-:W-:Y:S02]  /*2c30*/  LEA R2, R8, UR6, 0x3 ;  /* 0x0000000608027c11 */ /* 0x000fe4000f8e18ff */
[----:B------:R-:W-:-:S03]  /*2c40*/  SHF.L.U32 R5, R9, 0x1f, RZ ;  /* 0x0000001f09057819 */ /* 0x000fc600000006ff */
[----:B------:R-:W-:Y:S01]  /*2c50*/  VIADD R4, R2, 0xf0 ;  /* 0x000000f002047836 */ /* 0x000fe20000000000 */
[----:B------:R-:W1:Y:S02]  /*2c60*/  SYNCS.PHASECHK.TRANS64.TRYWAIT P0, [R2+URZ+0xe0], R5 ;  /* 0x0000e005020075a7 */ /* 0x000e6400080011ff */
[----:B-1----:R-:W-:Y:S05]  /*2c70*/  @!P0 BRA `(.L_x_49) ;  /* 0x0000005400408947 */ /* 0x002fea0003800000 */
.L_x_136:
[----:B------:R-:W-:Y:S01]  /*2c80*/  ULEA UR4, UR5, UR6, 0x3 ;  /* 0x0000000605047291 */ /* 0x000fe2000f8e18ff */
[----:B------:R-:W-:Y:S02]  /*2c90*/  PRMT R4, RZ, 0x654, R4 ;  /* 0x00000654ff047816 */ /* 0x000fe40000000004 */
[----:B-1----:R-:W-:Y:S01]  /*2ca0*/  SHF.L.U32 R5, R12, 0x1f, RZ ;  /* 0x0000001f0c057819 */ /* 0x002fe200000006ff */
[----:B------:R-:W-:Y:S01]  /*2cb0*/  UIADD3 UR7, UPT, UPT, UR4, 0x80, URZ ;  /* 0x0000008004077890 */ /* 0x000fe2000fffe0ff */
[----:B------:R1:W-:Y:S05]  /*2cc0*/  SYNCS.ARRIVE.TRANS64.RED.A1T0 RZ, [R4+URZ], RZ ;  /* 0x000000ff04ff79a7 */ /* 0x0003ea00081004ff */
[----:B------:R-:W-:Y:S01]  /*2cd0*/  IMAD.U32 R7, RZ, RZ, UR7 ;  /* 0x00000007ff077e24 */ /* 0x000fe2000f8e00ff */
[----:B------:R-:W2:Y:S04]  /*2ce0*/  SYNCS.PHASECHK.TRANS64.TRYWAIT P0, [UR4+0x90], R5 ;  /* 0x00009005ff0075a7 */ /* 0x000ea80008001104 */
[----:B------:R-:W-:Y:S01]  /*2cf0*/  PRMT R6, R0, 0x654, R7 ;  /* 0x0000065400067816 */ /* 0x000fe20000000007 */
[----:B-1----:R-:W-:Y:S01]  /*2d00*/  @!P2 IMAD.MOV.U32 R4, RZ, RZ, 0x10 ;  /* 0x00000010ff04a424 */ /* 0x002fe200078e00ff */
[----:B--2---:R-:W-:Y:S06]  /*2d10*/  @!P0 BRA `(.L_x_50) ;  /* 0x00000054002c8947 */ /* 0x004fec0003800000 */
.L_x_138:
[----:B------:R-:W-:Y:S01]  /*2d20*/  ULEA UR8, UR5, UR6, 0x4 ;  /* 0x0000000605087291 */ /* 0x000fe2000f8e20ff */
[----:B------:R-:W-:Y:S01]  /*2d30*/  SEL R3, R6, R3, !P2 ;  /* 0x0000000306037207 */ /* 0x000fe20005000000 */
[----:B------:R-:W-:Y:S01]  /*2d40*/  UIADD3 UR9, UPT, UPT, UR4, 0x80, URZ ;  /* 0x0000008004097890 */ /* 0x000fe2000fffe0ff */
[----:B-1----:R-:W-:Y:S01]  /*2d50*/  LEA R2, R11, UR6, 0x3 ;  /* 0x000000060b027c11 */ /* 0x002fe2000f8e18ff */
[----:B------:R-:W-:Y:S01]  /*2d60*/  UIADD3 UR8, UPT, UPT, UR8, 0x110, URZ ;  /* 0x0000011008087890 */ /* 0x000fe2000fffe0ff */
[----:B------:R-:W-:Y:S01]  /*2d70*/  SHF.L.U32 R5, R10, 0x1f, RZ ;  /* 0x0000001f0a057819 */ /* 0x000fe200000006ff */
[----:B------:R1:W-:Y:S01]  /*2d80*/  @!P2 SYNCS.ARRIVE.TRANS64.RED RZ, [R3+URZ], R4 ;  /* 0x0000000403ffa9a7 */ /* 0x0003e200080004ff */
[----:B------:R-:W-:Y:S01]  /*2d90*/  UIADD3 UR4, UPT, UPT, UR5, 0x1, URZ ;  /* 0x0000000105047890 */ /* 0x000fe2000fffe0ff */
[----:B------:R-:W-:-:S03]  /*2da0*/  VIADD R8, R8, 0x1 ;  /* 0x0000000108087836 */ /* 0x000fc60000000000 */
[----:B------:R-:W-:Y:S02]  /*2db0*/  UISETP.NE.AND UP0, UPT, UR4, 0x2, UPT ;  /* 0x000000020400788c */ /* 0x000fe4000bf05270 */
[----:B------:R-:W-:Y:S06]  /*2dc0*/  UGETNEXTWORKID.BROADCAST [UR8], [UR9] ;  /* 0x00000000080073ca */ /* 0x000fec0008000100 */
[----:B------:R-:W-:Y:S01]  /*2dd0*/  USEL UR7, URZ, 0x1, UP0 ;  /* 0x00000001ff077887 */ /* 0x000fe20008000000 */
[----:B------:R-:W-:Y:S01]  /*2de0*/  ISETP.NE.AND P0, PT, R8, 0x2, PT ;  /* 0x000000020800780c */ /* 0x000fe20003f05270 */
[----:B------:R-:W-:Y:S01]  /*2df0*/  USEL UR5, UR4, URZ, UP0 ;  /* 0x000000ff04057287 */ /* 0x000fe20008000000 */
[----:B------:R-:W2:Y:S03]  /*2e00*/  SYNCS.PHASECHK.TRANS64.TRYWAIT P1, [R2+URZ+0x80], R5 ;  /* 0x00008005020075a7 */ /* 0x000ea600080211ff */
[----:B------:R-:W-:Y:S01]  /*2e10*/  LOP3.LUT R12, R12, UR7, RZ, 0x3c, !PT ;  /* 0x000000070c0c7c12 */ /* 0x000fe2000f8e3cff */
[----:B-12---:R-:W-:Y:S07]  /*2e20*/  @!P1 BRA `(.L_x_51) ;  /* 0x0000005400009947 */ /* 0x006fee0003800000 */
.L_x_139:
[C---:B------:R-:W-:Y:S01]  /*2e30*/  LEA R4, R11.reuse, UR6, 0x4 ;  /* 0x000000060b047c11 */ /* 0x040fe2000f8e20ff */
[----:B-1----:R-:W-:Y:S01]  /*2e40*/  VIADD R2, R2, 0x90 ;  /* 0x0000009002027836 */ /* 0x002fe20000000000 */
[----:B------:R-:W-:Y:S01]  /*2e50*/  SEL R8, R8, RZ, P0 ;  /* 0x000000ff08087207 */ /* 0x000fe20000000000 */
[----:B------:R-:W-:-:S03]  /*2e60*/  VIADD R11, R11, 0x1 ;  /* 0x000000010b0b7836 */ /* 0x000fc60000000000 */
[----:B------:R-:W1:Y:S01]  /*2e70*/  LDS.128 R4, [R4+0x110] ;  /* 0x0001100004047984 */ /* 0x000e620000000c00 */
[----:B------:R-:W-:Y:S02]  /*2e80*/  PRMT R2, RZ, 0x654, R2 ;  /* 0x00000654ff027816 */ /* 0x000fe40000000002 */
[C---:B------:R-:W-:Y:S01]  /*2e90*/  ISETP.NE.AND P1, PT, R11.reuse, 0x2, PT ;  /* 0x000000020b00780c */ /* 0x040fe20003f25270 */
[----:B------:R-:W-:Y:S01]  /*2ea0*/  @!PT LDS RZ, [RZ] ;  /* 0x00000000fffff984 */ /* 0x000fe20000000800 */
[----:B------:R-:W-:Y:S01]  /*2eb0*/  @!PT LDS RZ, [RZ] ;  /* 0x00000000fffff984 */ /* 0x000fe20000000800 */
[----:B------:R-:W-:Y:S01]  /*2ec0*/  @!PT LDS RZ, [RZ] ;  /* 0x00000000fffff984 */ /* 0x000fe20000000800 */
[----:B------:R-:W-:Y:S01]  /*2ed0*/  @!PT LDS RZ, [RZ] ;  /* 0x00000000fffff984 */ /* 0x000fe20000000800 */
[----:B------:R2:W-:Y:S06]  /*2ee0*/  MEMBAR.ALL.CTA ;  /* 0x0000000000007992 */ /* 0x0005ec0000008000 */
[----:B--2---:R-:W2:Y:S01]  /*2ef0*/  FENCE.VIEW.ASYNC.S ;  /* 0x00000000000073c6 */ /* 0x004ea20000000000 */
[----:B------:R-:W-:Y:S01]  /*2f00*/  SEL R11, R11, RZ, P1 ;  /* 0x000000ff0b0b7207 */ /* 0x000fe20000800000 */
[----:B--2---:R2:W-:Y:S01]  /*2f10*/  SYNCS.ARRIVE.TRANS64.RED.A1T0 RZ, [R2+URZ], RZ ;  /* 0x000000ff02ff79a7 */ /* 0x0045e200081004ff */
[----:B-1----:R-:W-:-:S02]  /*2f20*/  LOP3.LUT P3, RZ, R6, 0x1, RZ, 0xc0, !PT ;  /* 0x0000000106ff7812 */ /* 0x002fc4000786c0ff */
[----:B------:R-:W-:-:S04]  /*2f30*/  SEL R5, RZ, 0x1, P1 ;  /* 0x00000001ff057807 */ /* 0x000fc80000800000 */
[----:B------:R-:W-:Y:S02]  /*2f40*/  LOP3.LUT R10, R10, R5, RZ, 0x3c, !PT ;  /* 0x000000050a0a7212 */ /* 0x000fe400078e3cff */
[----:B--2---:R-:W-:-:S04]  /*2f50*/  SEL R2, RZ, 0x1, P0 ;  /* 0x00000001ff027807 */ /* 0x004fc80000000000 */
[----:B------:R-:W-:Y:S01]  /*2f60*/  LOP3.LUT R9, R9, R2, RZ, 0x3c, !PT ;  /* 0x0000000209097212 */ /* 0x000fe200078e3cff */
[----:B------:R-:W-:Y:S06]  /*2f70*/  @P3 BRA `(.L_x_52) ;  /* 0xfffffffc002c3947 */ /* 0x000fec000383ffff */
[----:B------:R-:W-:Y:S01]  /*2f80*/  ULEA UR4, UR5, UR6, 0x3 ;  /* 0x0000000605047291 */ /* 0x000fe2000f8e18ff */
[----:B------:R-:W-:-:S08]  /*2f90*/  SHF.L.U32 R3, R12, 0x1f, RZ ;  /* 0x0000001f0c037819 */ /* 0x000fd000000006ff */
[----:B------:R-:W1:Y:S02]  /*2fa0*/  SYNCS.PHASECHK.TRANS64 P0, [UR4+0x90], R3 ;  /* 0x00009003ff0075a7 */ /* 0x000e640008001004 */
[----:B-1----:R-:W-:Y:S05]  /*2fb0*/  @P0 BRA `(.L_x_53) ;  /* 0x0000000000080947 */ /* 0x002fea0003800000 */
[----:B------:R-:W1:Y:S02]  /*2fc0*/  SYNCS.PHASECHK.TRANS64.TRYWAIT P0, [UR4+0x90], R3 ;  /* 0x00009003ff0075a7 */ /* 0x000e640008001104 */
[----:B-1----:R-:W-:Y:S05]  /*2fd0*/  @!P0 BRA `(.L_x_54) ;  /* 0x0000005000a88947 */ /* 0x002fea0003800000 */
.L_x_53:
[----:B------:R-:W-:-:S04]  /*2fe0*/  UIADD3 UR7, UPT, UPT, UR5, 0x1, URZ ;  /* 0x0000000105077890 */ /* 0x000fc8000fffe0ff */
[----:B------:R-:W-:-:S04]  /*2ff0*/  UISETP.NE.AND UP0, UPT, UR7, 0x2, UPT ;  /* 0x000000020700788c */ /* 0x000fc8000bf05270 */
[----:B------:R-:W-:Y:S02]  /*3000*/  USEL UR8, URZ, 0x1, UP0 ;  /* 0x00000001ff087887 */ /* 0x000fe40008000000 */
[----:B------:R-:W-:-:S04]  /*3010*/  USEL UR7, UR7, URZ, UP0 ;  /* 0x000000ff07077287 */ /* 0x000fc80008000000 */
[----:B------:R-:W-:Y:S01]  /*3020*/  ULEA UR7, UR7, UR6, 0x3 ;  /* 0x0000000607077291 */ /* 0x000fe2000f8e18ff */
[----:B-1----:R-:W-:-:S04]  /*3030*/  LOP3.LUT R3, R12, UR8, RZ, 0x3c, !PT ;  /* 0x000000080c037c12 */ /* 0x002fc8000f8e3cff */
[----:B------:R-:W-:-:S04]  /*3040*/  SHF.L.U32 R0, R3, 0x1f, RZ ;  /* 0x0000001f03007819 */ /* 0x000fc800000006ff */
[----:B------:R-:W1:Y:S02]  /*3050*/  SYNCS.PHASECHK.TRANS64 P0, [UR7+0x90], R0 ;  /* 0x00009000ff0075a7 */ /* 0x000e640008001007 */
[----:B-1----:R-:W-:Y:S05]  /*3060*/  @P0 EXIT ;  /* 0x000000000000094d */ /* 0x002fea0003800000 */
[----:B------:R-:W-:Y:S02]  /*3070*/  SHF.L.U32 R3, R3, 0x1f, RZ ;  /* 0x0000001f03037819 */ /* 0x000fe400000006ff */
[----:B------:R-:W-:-:S07]  /*3080*/  MOV R0, UR7 ;  /* 0x0000000700007c02 */ /* 0x000fce0008000f00 */
.L_x_55:
[----:B-1----:R1:W2:Y:S02]  /*3090*/  SYNCS.PHASECHK.TRANS64.TRYWAIT P0, [R0+URZ+0x90], R3 ;  /* 0x00009003000075a7 */ /* 0x0022a400080011ff */
[----:B--2---:R-:W-:Y:S05]  /*30a0*/  @!P0 NANOSLEEP.SYNCS 0x989680 ;  /* 0x009896800000895d */ /* 0x004fea0003900000 */
[----:B------:R-:W2:Y:S02]  /*30b0*/  @!P0 SYNCS.PHASECHK.TRANS64 P0, [R0+URZ+0x90], R3 ;  /* 0x00009003000085a7 */ /* 0x000ea400080010ff */
[----:B--2---:R-:W-:Y:S05]  /*30c0*/  @P0 EXIT ;  /* 0x000000000000094d */ /* 0x004fea0003800000 */
[----:B------:R-:W-:Y:S05]  /*30d0*/  BRA `(.L_x_55) ;  /* 0xfffffffc00ec7947 */ /* 0x000fea000383ffff */
.L_x_48:
[----:B------:R-:W-:Y:S05]  /*30e0*/  BRA.U UP4, `(.L_x_56) ;  /* 0x0000001104847547 */ /* 0x000fea000b800000 */
[----:B------:R-:W-:Y:S01]  /*30f0*/  UMOV UR4, 0x40 ;  /* 0x0000004000047882 */ /* 0x000fe20000000000 */
[----:B------:R-:W-:Y:S01]  /*3100*/  NOP ;  /* 0x0000000000007918 */ /* 0x000fe20000000000 */
[----:B------:R-:W-:Y:S01]  /*3110*/  ULEA UR5, UR46, UR4, 0x18 ;  /* 0x000000042e057291 */ /* 0x000fe2000f8ec0ff */
[----:B------:R-:W-:Y:S02]  /*3120*/  UMOV UR6, 0x400 ;  /* 0x0000040000067882 */ /* 0x000fe40000000000 */
[----:B------:R-:W-:-:S06]  /*3130*/  ULEA UR6, UR46, UR6, 0x18 ;  /* 0x000000062e067291 */ /* 0x000fcc000f8ec0ff */
[----:B------:R-:W1:Y:S02]  /*3140*/  LDS.U8 R0, [UR5+0x1c] ;  /* 0x00001c05ff007984 */ /* 0x000e640008000000 */
[----:B-1----:R-:W-:-:S13]  /*3150*/  ISETP.NE.AND P0, PT, R0, RZ, PT ;  /* 0x000000ff0000720c */ /* 0x002fda0003f05270 */
[----:B------:R-:W-:Y:S05]  /*3160*/  @P0 BRA `(.L_x_57) ;  /* 0x0000000400080947 */ /* 0x000fea0003800000 */
[----:B------:R-:W-:Y:S02]  /*3170*/  UISETP.NE.U32.AND UP1, UPT, UR27, 0x1, UPT ;  /* 0x000000011b00788c */ /* 0x000fe4000bf25070 */
[----:B------:R-:W-:-:S07]  /*3180*/  UIADD3 UR7, UPT, UPT, UR5, 0x8, URZ ;  /* 0x0000000805077890 */ /* 0x000fce000fffe0ff */
[----:B------:R-:W-:Y:S05]  /*3190*/  BRA.U !UP1, `(.L_x_58) ;  /* 0x00000001099c7547 */ /* 0x000fea000b800000 */
[----:B------:R-:W-:Y:S01]  /*31a0*/  ELECT P0, URZ, PT ;  /* 0x0000000000ff782f */ /* 0x000fe20003800000 */
[----:B------:R-:W-:-:S12]  /*31b0*/  BSSY B0, `(.L_x_58) ;  /* 0x0000025000007945 */ /* 0x000fd80003800000 */
[----:B------:R-:W-:Y:S05]  /*31c0*/  @!P0 BRA `(.L_x_59) ;  /* 0x00000000008c8947 */ /* 0x000fea0003800000 */
[----:B------:R-:W-:-:S05]  /*31d0*/  UMOV UR4, 0x10 ;  /* 0x0000001000047882 */ /* 0x000fca0000000000 */
[----:B------:R-:W-:Y:S04]  /*31e0*/  DEPBAR.LE SB1, 0x36 ;  /* 0x00009d800000791a */ /* 0x000fe80000000000 */
[----:B------:R-:W1:Y:S02]  /*31f0*/  UTCATOMSWS.2CTA.FIND_AND_SET.ALIGN UP0, UR4, UR4 ;  /* 0x00000004000475e3 */ /* 0x000e640008200800 */
[----:B-1----:R-:W-:Y:S01]  /*3200*/  MOV R11, UR4 ;  /* 0x00000004000b7c02 */ /* 0x002fe20008000f00 */
[----:B------:R-:W-:Y:S06]  /*3210*/  BRA.U UP0, `(.L_x_60) ;  /* 0x0000000100187547 */ /* 0x000fec000b800000 */
.L_x_61:
[----:B------:R-:W-:Y:S05]  /*3220*/  NANOSLEEP 0x64 ;  /* 0x000000640000795d */ /* 0x000fea0003800000 */
[----:B------:R-:W-:-:S05]  /*3230*/  UMOV UR4, 0x10 ;  /* 0x0000001000047882 */ /* 0x000fca0000000000 */
[----:B------:R-:W-:Y:S04]  /*3240*/  DEPBAR.LE SB1, 0x36 ;  /* 0x00009d800000791a */ /* 0x000fe80000000000 */
[----:B------:R-:W1:Y:S02]  /*3250*/  UTCATOMSWS.2CTA.FIND_AND_SET.ALIGN UP0, UR4, UR4 ;  /* 0x00000004000475e3 */ /* 0x000e640008200800 */
[----:B-1----:R-:W-:Y:S01]  /*3260*/  MOV R11, UR4 ;  /* 0x00000004000b7c02 */ /* 0x002fe20008000f00 */
[----:B------:R-:W-:Y:S05]  /*3270*/  BRA.U !UP0, `(.L_x_61) ;  /* 0xfffffffd08e87547 */ /* 0x000fea000b83ffff */
.L_x_60:
[----:B------:R-:W1:Y:S01]  /*3280*/  LDS R7, [UR5+0x10] ;  /* 0x00001005ff077984 */ /* 0x000e620008000800 */
[----:B------:R-:W-:Y:S01]  /*3290*/  IMAD.U32 R5, RZ, RZ, UR6 ;  /* 0x00000006ff057e24 */ /* 0x000fe2000f8e00ff */
[----:B------:R-:W-:-:S03]  /*32a0*/  MOV R4, UR28 ;  /* 0x0000001c00047c02 */ /* 0x000fc60008000f00 */
[----:B------:R-:W-:Y:S01]  /*32b0*/  VIADD R5, R5, 0x130 ;  /* 0x0000013005057836 */ /* 0x000fe20000000000 */
[----:B-1----:R-:W-:-:S04]  /*32c0*/  SHF.L.U32 R7, R7, 0x1f, RZ ;  /* 0x0000001f07077819 */ /* 0x002fc800000006ff */
[----:B------:R-:W1:Y:S02]  /*32d0*/  SYNCS.PHASECHK.TRANS64.TRYWAIT P0, [UR5+0x8], R7 ;  /* 0x00000807ff0075a7 */ /* 0x000e640008001105 */
[----:B-1----:R-:W-:Y:S05]  /*32e0*/  @P0 BRA `(.L_x_62) ;  /* 0x0000000000080947 */ /* 0x002fea0003800000 */
[----:B------:R-:W1:Y:S02]  /*32f0*/  SYNCS.PHASECHK.TRANS64.TRYWAIT P0, [UR5+0x8], R7 ;  /* 0x00000807ff0075a7 */ /* 0x000e640008001105 */
[----:B-1----:R-:W-:Y:S05]  /*3300*/  @!P0 BRA `(.L_x_63) ;  /* 0x0000004c00f48947 */ /* 0x002fea0003800000 */
.L_x_62:
[----:B-1----:R-:W-:Y:S01]  /*3310*/  HFMA2 R0, -RZ, RZ, 0, 5.9604644775390625e-08 ;  /* 0x00000001ff007431 */ /* 0x002fe200000001ff */
[----:B------:R-:W-:Y:S01]  /*3320*/  UPRMT UR4, UR28, 0x654, UR7 ;  /* 0x000006541c047896 */ /* 0x000fe20008000007 */
[----:B------:R-:W-:Y:S01]  /*3330*/  IMAD.MOV.U32 R8, RZ, RZ, 0xffff ;  /* 0x0000ffffff087424 */ /* 0x000fe200078e00ff */
[----:B------:R-:W-:Y:S01]  /*3340*/  PRMT R4, R4, 0x654, R5 ;  /* 0x0000065404047816 */ /* 0x000fe20000000005 */
[----:B------:R-:W-:Y:S02]  /*3350*/  IMAD.MOV.U32 R6, RZ, RZ, 0x4 ;  /* 0x00000004ff067424 */ /* 0x000fe400078e00ff */
[----:B------:R-:W-:Y:S01]  /*3360*/  IMAD.SHL.U32 R9, R11, 0x20, RZ ;  /* 0x000000200b097824 */ /* 0x000fe200078e00ff */
[----:B------:R-:W-:Y:S02]  /*3370*/  MOV R5, UR4 ;  /* 0x0000000400057c02 */ /* 0x000fe40008000f00 */
[-C--:B------:R-:W-:Y:S01]  /*3380*/  SHF.L.U32 R8, R8, R11.reuse, RZ ;  /* 0x0000000b08087219 */ /* 0x080fe200000006ff */
[----:B------:R1:W-:Y:S01]  /*3390*/  SYNCS.ARRIVE.TRANS64.RED RZ, [UR4], R6 ;  /* 0x00000006ffff79a7 */ /* 0x0003e20008000404 */
[----:B------:R-:W-:Y:S01]  /*33a0*/  SHF.L.U32 R7, R0, R11, RZ ;  /* 0x0000000b00077219 */ /* 0x000fe200000006ff */
[----:B------:R1:W-:Y:S04]  /*33b0*/  STS [UR6+0x130], R9 ;  /* 0x00013009ff007988 */ /* 0x0003e80008000806 */
[----:B------:R1:W-:Y:S04]  /*33c0*/  STAS [R4.64], R11 ;  /* 0x0000000b04007dbd */ /* 0x0003e8000c0008ff */
[----:B------:R1:W-:Y:S04]  /*33d0*/  ATOMS.OR RZ, [UR5+0x14], R8 ;  /* 0x00001408ffff798c */ /* 0x0003e8000b000005 */
[----:B------:R1:W-:Y:S04]  /*33e0*/  ATOMS.OR RZ, [UR5+0x18], R7 ;  /* 0x00001807ffff798c */ /* 0x0003e8000b000005 */
[----:B------:R1:W-:Y:S02]  /*33f0*/  ATOMS.XOR RZ, [UR5+0x10], R0 ;  /* 0x00001000ffff798c */ /* 0x0003e4000b800005 */
.L_x_59:
[----:B------:R-:W-:Y:S05]  /*3400*/  BSYNC B0 ;  /* 0x0000000000007941 */ /* 0x000fea0003800000 */
.L_x_58:
[----:B------:R-:W-:Y:S05]  /*3410*/  BRA.U UP1, `(.L_x_64) ;  /* 0x00000001016c7547 */ /* 0x000fea000b800000 */
[----:B------:R-:W-:-:S03]  /*3420*/  UMOV UR4, 0xffffffff ;  /* 0xffffffff00047882 */ /* 0x000fc60000000000 */
[----:B------:R-:W-:Y:S05]  /*3430*/  BRA.DIV UR4, `(.L_x_65) ;  /* 0x0000004e04c07947 */ /* 0x000fea000b800000 */
[----:B------:R-:W-:-:S13]  /*3440*/  ELECT P6, URZ, PT ;  /* 0x0000000000ff782f */ /* 0x000fda00038c0000 */
.L_x_143:
[----:B------:R-:W-:Y:S05]  /*3450*/  @!P6 BRA `(.L_x_64) ;  /* 0x00000000005ce947 */ /* 0x000fea0003800000 */
[----:B-1----:R-:W1:Y:S02]  /*3460*/  LDS R5, [UR5+0x10] ;  /* 0x00001005ff057984 */ /* 0x002e640008000800 */
[----:B-1----:R-:W-:-:S04]  /*3470*/  SHF.L.U32 R5, R5, 0x1f, RZ ;  /* 0x0000001f05057819 */ /* 0x002fc800000006ff */
[----:B------:R-:W1:Y:S02]  /*3480*/  SYNCS.PHASECHK.TRANS64.TRYWAIT P0, [UR5+0x8], R5 ;  /* 0x00000805ff0075a7 */ /* 0x000e640008001105 */
[----:B-1----:R-:W-:Y:S05]  /*3490*/  @P0 BRA `(.L_x_66) ;  /* 0x0000000000080947 */ /* 0x002fea0003800000 */
[----:B------:R-:W1:Y:S02]  /*34a0*/  SYNCS.PHASECHK.TRANS64.TRYWAIT P0, [UR5+0x8], R5 ;  /* 0x00000805ff0075a7 */ /* 0x000e640008001105 */
[----:B-1----:R-:W-:Y:S05]  /*34b0*/  @!P0 BRA `(.L_x_67) ;  /* 0x0000004c00c08947 */ /* 0x002fea0003800000 */
.L_x_66:
[----:B------:R-:W2:Y:S01]  /*34c0*/  LDS R7, [UR6+0x130] ;  /* 0x00013006ff077984 */ /* 0x000ea20008000800 */
[----:B-1----:R-:W-:Y:S02]  /*34d0*/  HFMA2 R0, -RZ, RZ, 0, 5.9604644775390625e-08 ;  /* 0x00000001ff007431 */ /* 0x002fe400000001ff */
[----:B------:R-:W-:Y:S01]  /*34e0*/  IMAD.MOV.U32 R4, RZ, RZ, 0xffff ;  /* 0x0000ffffff047424 */ /* 0x000fe200078e00ff */
[----:B------:R-:W-:Y:S01]  /*34f0*/  UPRMT UR4, UR28, 0x654, UR7 ;  /* 0x000006541c047896 */ /* 0x000fe20008000007 */
[----:B--2---:R-:W-:-:S03]  /*3500*/  IMAD.SHL.U32 R5, R7, 0x20, RZ ;  /* 0x0000002007057824 */ /* 0x004fc600078e00ff */
[-C--:B------:R-:W-:Y:S02]  /*3510*/  SHF.L.U32 R4, R4, R7.reuse, RZ ;  /* 0x0000000704047219 */ /* 0x080fe400000006ff */
[----:B------:R-:W-:Y:S01]  /*3520*/  SHF.L.U32 R7, R0, R7, RZ ;  /* 0x0000000700077219 */ /* 0x000fe200000006ff */
[----:B------:R2:W-:Y:S04]  /*3530*/  STS [UR6+0x130], R5 ;  /* 0x00013005ff007988 */ /* 0x0005e80008000806 */
[----:B------:R2:W-:Y:S04]  /*3540*/  ATOMS.OR RZ, [UR5+0x14], R4 ;  /* 0x00001404ffff798c */ /* 0x0005e8000b000005 */
[----:B------:R2:W-:Y:S01]  /*3550*/  ATOMS.OR RZ, [UR5+0x18], R7 ;  /* 0x00001807ffff798c */ /* 0x0005e2000b000005 */
[----:B------:R-:W-:Y:S03]  /*3560*/  SYNCS.ARRIVE.TRANS64.RED.A1T0 RZ, [UR4], RZ ;  /* 0x000000ffffff79a7 */ /* 0x000fe60008100404 */
[----:B------:R2:W-:Y:S01]  /*3570*/  ATOMS.XOR RZ, [UR5+0x10], R0 ;  /* 0x00001000ffff798c */ /* 0x0005e2000b800005 */
[----:B------:R-:W-:Y:S05]  /*3580*/  BRA `(.L_x_64) ;  /* 0x0000000000107947 */ /* 0x000fea0003800000 */
.L_x_57:
[----:B------:R-:W-:Y:S02]  /*3590*/  MOV R0, 0xffffffff ;  /* 0xffffffff00007802 */ /* 0x000fe40000000f00 */
[----:B------:R-:W-:-:S03]  /*35a0*/  MOV R4, 0x35d0 ;  /* 0x000035d000047802 */ /* 0x000fc60000000f00 */
[----:B------:R1:W-:Y:S04]  /*35b0*/  STS [UR6+0x130], R0 ;  /* 0x00013000ff007988 */ /* 0x0003e80008000806 */
[----:B-1---5:R-:W-:Y:S05]  /*35c0*/  CALL.REL.NOINC `($__internal_1_$__cuda_sm10x_tcgen05_guardrail_trap_phase_invalid_during_alloc) ;  /* 0x0000005400087944 */ /* 0x022fea0003c00000 */
.L_x_64:
[----:B------:R-:W-:Y:S05]  /*35d0*/  WARPSYNC.ALL ;  /* 0x0000000000007948 */ /* 0x000fea0003800000 */
[----:B------:R-:W3:Y:S01]  /*35e0*/  S2UR UR4, SR_CgaCtaId ;  /* 0x00000000000479c3 */ /* 0x000ee20000008800 */
[----:B------:R-:W-:Y:S01]  /*35f0*/  UMOV UR13, 0x400 ;  /* 0x00000400000d7882 */ /* 0x000fe20000000000 */
[----:B------:R-:W-:-:S06]  /*3600*/  NOP ;  /* 0x0000000000007918 */ /* 0x000fcc0000000000 */
[----:B------:R-:W-:Y:S06]  /*3610*/  BAR.ARV 0x6, 0xa0 ;  /* 0x0182800000007b1d */ /* 0x000fec0000002000 */
[----:B------:R-:W4:Y:S01]  /*3620*/  LDCU UR6, c[0x0][0x38c] ;  /* 0x00007180ff0677ac */ /* 0x000f220008000800 */
[----:B------:R-:W-:Y:S01]  /*3630*/  LOP3.LUT R3, R3, 0xffff, RZ, 0xc0, !PT ;  /* 0x0000ffff03037812 */ /* 0x000fe200078ec0ff */
[----:B-1----:R-:W-:Y:S01]  /*3640*/  IMAD.MOV.U32 R9, RZ, RZ, 0x1 ;  /* 0x00000001ff097424 */ /* 0x002fe200078e00ff */
[----:B------:R-:W-:Y:S01]  /*3650*/  LOP3.LUT R2, R2, 0xffff, RZ, 0xc0, !PT ;  /* 0x0000ffff02027812 */ /* 0x000fe200078ec0ff */
[----:B------:R-:W-:Y:S01]  /*3660*/  IMAD.MOV.U32 R8, RZ, RZ, RZ ;  /* 0x000000ffff087224 */ /* 0x000fe200078e00ff */
[----:B------:R-:W-:Y:S01]  /*3670*/  R2UR UR16, R3 ;  /* 0x00000000031072ca */ /* 0x000fe200000e0000 */
[----:B------:R-:W-:Y:S01]  /*3680*/  UMOV UR20, URZ ;  /* 0x000000ff00147c82 */ /* 0x000fe20008000000 */
[----:B------:R-:W-:-:S02]  /*3690*/  R2UR UR24, R2 ;  /* 0x00000000021872ca */ /* 0x000fc400000e0000 */
[----:B------:R-:W-:Y:S01]  /*36a0*/  CS2R R2, SRZ ;  /* 0x0000000000027805 */ /* 0x000fe2000001ff00 */
[----:B------:R-:W-:Y:S01]  /*36b0*/  UMOV UR10, URZ ;  /* 0x000000ff000a7c82 */ /* 0x000fe20008000000 */
[----:B---3--:R-:W-:Y:S02]  /*36c0*/  ULEA UR13, UR4, UR13, 0x18 ;  /* 0x0000000d040d7291 */ /* 0x008fe4000f8ec0ff */
[----:B------:R-:W-:Y:S02]  /*36d0*/  UISETP.NE.AND UP3, UPT, UR27, URZ, UPT ;  /* 0x000000ff1b00728c */ /* 0x000fe4000bf65270 */
[----:B------:R-:W-:Y:S02]  /*36e0*/  UIADD3 UR5, UPT, UPT, UR13, 0x4300, URZ ;  /* 0x000043000d057890 */ /* 0x000fe4000fffe0ff */
[----:B------:R-:W-:Y:S02]  /*36f0*/  UIADD3 UR4, UPT, UPT, UR13, 0x6b00, URZ ;  /* 0x00006b000d047890 */ /* 0x000fe4000fffe0ff */
[----:B----4-:R-:W-:Y:S01]  /*3700*/  UIADD3 UR6, UPT, UPT, UR6, 0x1f, URZ ;  /* 0x0000001f06067890 */ /* 0x010fe2000fffe0ff */
[----:B--2---:R-:W1:Y:S01]  /*3710*/  LDS R0, [UR13+0x130] ;  /* 0x0001300dff007984 */ /* 0x004e620008000800 */
[----:B------:R-:W-:-:S02]  /*3720*/  USHF.R.U32.HI UR5, URZ, 0x4, UR5 ;  /* 0x00000004ff057899 */ /* 0x000fc40008011605 */
[----:B------:R-:W-:Y:S02]  /*3730*/  USHF.R.S32.HI UR21, URZ, 0x1f, UR6 ;  /* 0x0000001fff157899 */ /* 0x000fe40008011406 */
[----:B------:R-:W-:Y:S02]  /*3740*/  USHF.R.U32.HI UR4, URZ, 0x4, UR4 ;  /* 0x00000004ff047899 */ /* 0x000fe40008011604 */
[----:B------:R-:W-:Y:S02]  /*3750*/  ULEA.HI UR21, UR21, UR6, URZ, 0x5 ;  /* 0x0000000615157291 */ /* 0x000fe4000f8f28ff */
[----:B------:R-:W-:Y:S02]  /*3760*/  ULOP3.LUT UR5, UR5, 0x3fff, URZ, 0xc0, !UPT ;  /* 0x00003fff05057892 */ /* 0x000fe4000f8ec0ff */
[----:B------:R-:W-:Y:S02]  /*3770*/  USHF.R.S32.HI UR21, URZ, 0x5, UR21 ;  /* 0x00000005ff157899 */ /* 0x000fe40008011415 */
[----:B------:R-:W-:-:S02]  /*3780*/  ULOP3.LUT UR18, UR4, 0x3fff, URZ, 0xc0, !UPT ;  /* 0x00003fff04127892 */ /* 0x000fc4000f8ec0ff */
[----:B------:R-:W-:Y:S02]  /*3790*/  UISETP.LT.AND UP0, UPT, UR21, 0x1, UPT ;  /* 0x000000011500788c */ /* 0x000fe4000bf01270 */
[----:B------:R-:W-:Y:S02]  /*37a0*/  ULOP3.LUT UR17, UR5, 0x10000, URZ, 0xfc, !UPT ;  /* 0x0001000005117892 */ /* 0x000fe4000f8efcff */
[----:B------:R-:W-:Y:S02]  /*37b0*/  ULOP3.LUT UR18, UR18, 0x10000, URZ, 0xfc, !UPT ;  /* 0x0001000012127892 */ /* 0x000fe4000f8efcff */
[----:B------:R-:W-:Y:S01]  /*37c0*/  USEL UR25, UR21, 0x1, !UP0 ;  /* 0x0000000115197887 */ /* 0x000fe2000c000000 */
[----:B------:R-:W-:Y:S01]  /*37d0*/  UMOV UR11, URZ ;  /* 0x000000ff000b7c82 */ /* 0x000fe20008000000 */
[----:B------:R-:W-:Y:S01]  /*37e0*/  UMOV UR22, 0x0 ;  /* 0x0000000000167882 */ /* 0x000fe20000000000 */
[----:B------:R-:W-:Y:S01]  /*37f0*/  UMOV UR23, 0x8200010 ;  /* 0x0820001000177882 */ /* 0x000fe20000000000 */
[----:B-1----:R-:W-:-:S15]  /*3800*/  R2UR UR26, R0 ;  /* 0x00000000001a72ca */ /* 0x002fde00000e0000 */
.L_x_75:
[C---:B------:R-:W-:Y:S02]  /*3810*/  LEA R0, R8.reuse, UR13, 0x3 ;  /* 0x0000000d08007c11 */ /* 0x040fe4000f8e18ff */
[----:B------:R-:W-:Y:S02]  /*3820*/  SHF.L.U32 R5, R3, 0x1f, RZ ;  /* 0x0000001f03057819 */ /* 0x000fe400000006ff */
[----:B------:R-:W-:Y:S02]  /*3830*/  LEA R4, R8, UR13, 0x4 ;  /* 0x0000000d08047c11 */ /* 0x000fe4000f8e20ff */
[----:B------:R-:W1:Y:S02]  /*3840*/  SYNCS.PHASECHK.TRANS64.TRYWAIT P0, [R0+URZ+0x80], R5 ;  /* 0x00008005000075a7 */ /* 0x000e6400080011ff */
[----:B-1-3--:R-:W-:Y:S05]  /*3850*/  @!P0 BRA `(.L_x_68) ;  /* 0x0000004800f08947 */ /* 0x00afea0003800000 */
.L_x_144:
[----:B-1----:R-:W1:Y:S01]  /*3860*/  LDS.128 R4, [R4+0x110] ;  /* 0x0001100004047984 */ /* 0x002e620000000c00 */
[----:B------:R-:W-:Y:S02]  /*3870*/  VIADD R0, R0, 0x90 ;  /* 0x0000009000007836 */ /* 0x000fe40000000000 */
[----:B------:R-:W-:Y:S01]  /*3880*/  VIADD R8, R8, 0x1 ;  /* 0x0000000108087836 */ /* 0x000fe20000000000 */
[----:B------:R-:W-:Y:S01]  /*3890*/  @!PT LDS RZ, [RZ] ;  /* 0x00000000fffff984 */ /* 0x000fe20000000800 */
[----:B------:R-:W-:Y:S01]  /*38a0*/  @!PT LDS RZ, [RZ] ;  /* 0x00000000fffff984 */ /* 0x000fe20000000800 */
[----:B------:R-:W-:Y:S01]  /*38b0*/  @!PT LDS RZ, [RZ] ;  /* 0x00000000fffff984 */ /* 0x000fe20000000800 */
[----:B------:R-:W-:Y:S01]  /*38c0*/  @!PT LDS RZ, [RZ] ;  /* 0x00000000fffff984 */ /* 0x000fe20000000800 */
[----:B------:R2:W-:Y:S06]  /*38d0*/  MEMBAR.ALL.CTA ;  /* 0x0000000000007992 */ /* 0x0005ec0000008000 */
[----:B--2---:R-:W2:Y:S01]  /*38e0*/  FENCE.VIEW.ASYNC.S ;  /* 0x00000000000073c6 */ /* 0x004ea20000000000 */
[----:B------:R-:W-:-:S04]  /*38f0*/  PRMT R0, RZ, 0x654, R0 ;  /* 0x00000654ff007816 */ /* 0x000fc80000000000 */
[----:B--2---:R2:W-:Y:S01]  /*3900*/  SYNCS.ARRIVE.TRANS64.RED.A1T0 RZ, [R0+URZ], RZ ;  /* 0x000000ff00ff79a7 */ /* 0x0045e200081004ff */
[----:B-1----:R-:W-:Y:S01]  /*3910*/  LOP3.LUT P1, RZ, R6, 0x1, RZ, 0xc0, !PT ;  /* 0x0000000106ff7812 */ /* 0x002fe2000782c0ff */
[----:B--2---:R-:W-:-:S12]  /*3920*/  BRA.U UP3, `(.L_x_69) ;  /* 0x0000000103cc7547 */ /* 0x004fd8000b800000 */
[----:B------:R-:W1:Y:S01]  /*3930*/  LDCU UR4, c[0x0][0x38c] ;  /* 0x00007180ff0477ac */ /* 0x000e620008000800 */
[----:B------:R-:W-:Y:S02]  /*3940*/  PLOP3.LUT P2, PT, PT, PT, PT, 0x80, 0x8 ;  /* 0x000000000008781c */ /* 0x000fe40003f4f070 */
[----:B------:R-:W-:Y:S01]  /*3950*/  SHF.L.U32 R5, R9, 0x1f, RZ ;  /* 0x0000001f09057819 */ /* 0x000fe200000006ff */
[----:B------:R-:W-:Y:S02]  /*3960*/  ULEA UR19, UR20, UR13, 0x3 ;  /* 0x0000000d14137291 */ /* 0x000fe4000f8e18ff */
[----:B-1----:R-:W-:-:S06]  /*3970*/  UISETP.GE.AND UP0, UPT, UR4, 0x1, UPT ;  /* 0x000000010400788c */ /* 0x002fcc000bf06270 */
[----:B------:R-:W-:-:S05]  /*3980*/  PLOP3.LUT P0, PT, PT, PT, UP0, 0x80, 0x8 ;  /* 0x000000000008781c */ /* 0x000fca0003f0f008 */
[----:B------:R-:W-:-:S08]  /*3990*/  @UP0 ULEA UR4, UR10, UR13, 0x3 ;  /* 0x0000000d0a040291 */ /* 0x000fd0000f8e18ff */
[----:B------:R-:W-:-:S04]  /*39a0*/  @P0 SHF.L.U32 R0, R2, 0x1f, RZ ;  /* 0x0000001f02000819 */ /* 0x000fc800000006ff */
[----:B------:R1:W2:Y:S01]  /*39b0*/  @P0 SYNCS.PHASECHK.TRANS64.TRYWAIT P2, [UR4], R0 ;  /* 0x00000000ff0005a7 */ /* 0x0002a20008041104 */
[----:B------:R-:W3:Y:S02]  /*39c0*/  SYNCS.PHASECHK.TRANS64.TRYWAIT P0, [UR19+0xc0], R5 ;  /* 0x0000c005ff0075a7 */ /* 0x000ee40008001113 */
[----:B-123--:R-:W-:Y:S05]  /*39d0*/  @!P0 BRA `(.L_x_70) ;  /* 0x0000004800a48947 */ /* 0x00efea0003800000 */
.L_x_146:
[----:B------:R-:W-:Y:S01]  /*39e0*/  UMOV UR14, UR11 ;  /* 0x0000000b000e7c82 */ /* 0x000fe20008000000 */
[----:B------:R-:W-:Y:S05]  /*39f0*/  BRA.U !UP0, `(.L_x_71) ;  /* 0x0000000108887547 */ /* 0x000fea000b800000 */
[----:B------:R-:W-:Y:S02]  /*3a00*/  UIADD3 UR14, UPT, UPT, UR25, UR11, URZ ;  /* 0x0000000b190e7290 */ /* 0x000fe4000fffe0ff */
[----:B------:R-:W-:Y:S02]  /*3a10*/  ULEA UR15, UR20, UR26, 0x6 ;  /* 0x0000001a140f7291 */ /* 0x000fe4000f8e30ff */
[----:B------:R-:W-:Y:S01]  /*3a20*/  UPLOP3.LUT UP2, UPT, UPT, UPT, UPT, 0x40, 0x4 ;  /* 0x000000000004789c */ /* 0x000fe20003f4e870 */
[----:B------:R-:W-:Y:S01]  /*3a30*/  UMOV UR12, UR21 ;  /* 0x00000015000c7c82 */ /* 0x000fe20008000000 */
[----:B------:R-:W-:-:S09]  /*3a40*/  UMOV UR5, UR10 ;  /* 0x0000000a00057c82 */ /* 0x000fd20008000000 */
.L_x_74:
[----:B--2---:R-:W-:Y:S01]  /*3a50*/  ULEA UR6, UR5, UR13, 0x3 ;  /* 0x0000000d05067291 */ /* 0x004fe2000f8e18ff */
[----:B---3--:R-:W-:Y:S11]  /*3a60*/  @P2 BRA `(.L_x_72) ;  /* 0x00000000000c2947 */ /* 0x008ff60003800000 */
[----:B-1----:R-:W-:Y:S04]  /*3a70*/  SHF.L.U32 R5, R2, 0x1f, RZ ;  /* 0x0000001f02057819 */ /* 0x002fe800000006ff */
[----:B------:R-:W1:Y:S02]  /*3a80*/  SYNCS.PHASECHK.TRANS64.TRYWAIT P0, [UR6], R5 ;  /* 0x00000005ff0075a7 */ /* 0x000e640008001106 */
[----:B-1----:R-:W-:Y:S05]  /*3a90*/  @!P0 BRA `(.L_x_73) ;  /* 0x00000048008c8947 */ /* 0x002fea0003800000 */
.L_x_72:
[----:B------:R-:W-:Y:S01]  /*3aa0*/  UISETP.NE.AND UP0, UPT, UR12, 0x1, UPT ;  /* 0x000000010c00788c */ /* 0x000fe2000bf05270 */
[----:B------:R-:W-:Y:S01]  /*3ab0*/  PLOP3.LUT P2, PT, PT, PT, PT, 0x80, 0x8 ;  /* 0x000000000008781c */ /* 0x000fe20003f4f070 */
[----:B------:R-:W-:Y:S02]  /*3ac0*/  UIADD3 UR4, UPT, UPT, UR5, 0x1, URZ ;  /* 0x0000000105047890 */ /* 0x000fe4000fffe0ff */
[----:B------:R-:W-:Y:S02]  /*3ad0*/  ULEA UR8, UR5, UR18, 0x7 ;  /* 0x0000001205087291 */ /* 0x000fe4000f8e38ff */
[----:B------:R-:W-:Y:S01]  /*3ae0*/  UISETP.NE.AND UP1, UPT, UR4, 0x5, UPT ;  /* 0x000000050400788c */ /* 0x000fe2000bf25270 */
[----:B------:R-:W-:Y:S01]  /*3af0*/  PLOP3.LUT P0, PT, PT, PT, UP0, 0x80, 0x8 ;  /* 0x000000000008781c */ /* 0x000fe20003f0f008 */
[----:B------:R-:W-:Y:S02]  /*3b00*/  UIADD3 UR11, UPT, UPT, UR11, 0x1, URZ ;  /* 0x000000010b0b7890 */ /* 0x000fe4000fffe0ff */
[----:B------:R-:W-:Y:S02]  /*3b10*/  USEL UR7, URZ, 0x1, UP1 ;  /* 0x00000001ff077887 */ /* 0x000fe40008800000 */
[----:B------:R-:W-:Y:S01]  /*3b20*/  USEL UR10, UR4, URZ, UP1 ;  /* 0x000000ff040a7287 */ /* 0x000fe20008800000 */
[----:B------:R-:W-:Y:S01]  /*3b30*/  UMOV UR9, 0xc0004010 ;  /* 0xc000401000097882 */ /* 0x000fe20000000000 */
[----:B------:R-:W-:Y:S02]  /*3b40*/  UIADD3 UR12, UPT, UPT, UR12, -0x1, URZ ;  /* 0xffffffff0c0c7890 */ /* 0x000fe4000fffe0ff */
[----:B------:R-:W-:Y:S01]  /*3b50*/  LOP3.LUT R2, R2, UR7, RZ, 0x3c, !PT ;  /* 0x0000000702027c12 */ /* 0x000fe2000f8e3cff */
[----:B------:R-:W-:Y:S01]  /*3b60*/  @UP0 ULEA UR4, UR10, UR13, 0x3 ;  /* 0x0000000d0a040291 */ /* 0x000fe2000f8e18ff */
[----:B------:R-:W-:Y:S02]  /*3b70*/  UMOV UR7, 0xc0004010 ;  /* 0xc000401000077882 */ /* 0x000fe40000000000 */
[----:B-1----:R-:W-:Y:S01]  /*3b80*/  @P0 SHF.L.U32 R0, R2, 0x1f, RZ ;  /* 0x0000001f02000819 */ /* 0x002fe200000006ff */
[----:B------:R-:W-:Y:S05]  /*3b90*/  UISETP.NE.AND UP0, UPT, UR11, UR14, UPT ;  /* 0x0000000e0b00728c */ /* 0x000fea000bf05270 */
[----:B------:R2:W3:Y:S01]  /*3ba0*/  @P0 SYNCS.PHASECHK.TRANS64.TRYWAIT P2, [UR4], R0 ;  /* 0x00000000ff0005a7 */ /* 0x0004e20008041104 */
[----:B------:R-:W-:Y:S02]  /*3bb0*/  UIADD3 UR4, UPT, UPT, UR6, 0x28, URZ ;  /* 0x0000002806047890 */ /* 0x000fe4000fffe0ff */
[----:B------:R-:W-:Y:S03]  /*3bc0*/  ULEA UR6, UR5, UR17, 0x7 ;  /* 0x0000001105067291 */ /* 0x000fe6000f8e38ff */
[----:B------:R-:W-:Y:S06]  /*3bd0*/  UMOV UR5, UR10 ;  /* 0x0000000a00057c82 */ /* 0x000fec0008000000 */
[----:B------:R2:W-:Y:S01]  /*3be0*/  UTCQMMA.2CTA gdesc[UR6], gdesc[UR8], tmem[UR15], tmem[UR22], idesc[UR23], UP2 ;  /* 0x00ff1608060075ea */ /* 0x0005e2000920030f */
[----:B------:R-:W-:Y:S01]  /*3bf0*/  UPLOP3.LUT UP2, UPT, UPT, UPT, UPT, 0x80, 0x8 ;  /* 0x000000000008789c */ /* 0x000fe20003f4f070 */
[----:B------:R2:W-:Y:S01]  /*3c00*/  UTCBAR.2CTA.MULTICAST [UR4], URZ, UR16 ;  /* 0x000000ff040073e9 */ /* 0x0005e20008200810 */
[----:B------:R-:W-:Y:S09]  /*3c10*/  BRA.U UP0, `(.L_x_74) ;  /* 0xfffffffd008c7547 */ /* 0x000ff2000b83ffff */
.L_x_71:
[----:B--2---:R-:W-:Y:S01]  /*3c20*/  UIADD3 UR4, UPT, UPT, UR19, 0xa0, URZ ;  /* 0x000000a013047890 */ /* 0x004fe2000fffe0ff */
[----:B------:R-:W-:-:S08]  /*3c30*/  UMOV UR11, UR14 ;  /* 0x0000000e000b7c82 */ /* 0x000fd00008000000 */
[----:B------:R2:W-:Y:S01]  /*3c40*/  UTCBAR.2CTA.MULTICAST [UR4], URZ, UR24 ;  /* 0x000000ff040073e9 */ /* 0x0005e20008200818 */
[----:B------:R-:W-:Y:S02]  /*3c50*/  NOP ;  /* 0x0000000000007918 */ /* 0x000fe40000000000 */
.L_x_69:
[----:B--2---:R-:W-:Y:S01]  /*3c60*/  UIADD3 UR4, UPT, UPT, UR20, 0x1, URZ ;  /* 0x0000000114047890 */ /* 0x004fe2000fffe0ff */
[----:B------:R-:W-:-:S03]  /*3c70*/  ISETP.NE.AND P0, PT, R8, 0x2, PT ;  /* 0x000000020800780c */ /* 0x000fc60003f05270 */
[----:B------:R-:W-:Y:S01]  /*3c80*/  UISETP.NE.AND UP0, UPT, UR4, 0x4, UPT ;  /* 0x000000040400788c */ /* 0x000fe2000bf05270 */
[----:B-1----:R-:W-:Y:S02]  /*3c90*/  SEL R0, RZ, 0x1, P0 ;  /* 0x00000001ff007807 */ /* 0x002fe40000000000 */
[----:B------:R-:W-:Y:S01]  /*3ca0*/  SEL R8, R8, RZ, P0 ;  /* 0x000000ff08087207 */ /* 0x000fe20000000000 */
[----:B------:R-:W-:Y:S01]  /*3cb0*/  USEL UR5, URZ, 0x1, UP0 ;  /* 0x00000001ff057887 */ /* 0x000fe20008000000 */
[----:B------:R-:W-:Y:S01]  /*3cc0*/  LOP3.LUT R3, R3, R0, RZ, 0x3c, !PT ;  /* 0x0000000003037212 */ /* 0x000fe200078e3cff */
[----:B------:R-:W-:-:S04]  /*3cd0*/  USEL UR20, UR4, URZ, UP0 ;  /* 0x000000ff04147287 */ /* 0x000fc80008000000 */
[----:B------:R-:W-:Y:S01]  /*3ce0*/  LOP3.LUT R9, R9, UR5, RZ, 0x3c, !PT ;  /* 0x0000000509097c12 */ /* 0x000fe2000f8e3cff */
[----:B------:R-:W-:Y:S07]  /*3cf0*/  @P1 BRA `(.L_x_75) ;  /* 0xfffffff800c41947 */ /* 0x000fee000383ffff */
[----:B------:R-:W1:Y:S01]  /*3d00*/  S2UR UR8, SR_CgaCtaId ;  /* 0x00000000000879c3 */ /* 0x000e620000008800 */
[----:B------:R-:W-:Y:S01]  /*3d10*/  ELECT P0, URZ, PT ;  /* 0x0000000000ff782f */ /* 0x000fe20003800000 */
[----:B------:R-:W-:Y:S01]  /*3d20*/  HFMA2 R0, -RZ, RZ, 0, 5.9604644775390625e-08 ;  /* 0x00000001ff007431 */ /* 0x000fe200000001ff */
[----:B------:R-:W-:-:S05]  /*3d30*/  UMOV UR4, 0x40 ;  /* 0x0000004000047882 */ /* 0x000fca0000000000 */
[----:B------:R-:W-:Y:S01]  /*3d40*/  UVIRTCOUNT.DEALLOC.SMPOOL 0x80 ;  /* 0x000000800000784c */ /* 0x000fe20000000000 */
[----:B------:R-:W-:Y:S02]  /*3d50*/  UISETP.NE.AND UP1, UPT, UR27, URZ, UPT ;  /* 0x000000ff1b00728c */ /* 0x000fe4000bf25270 */
[----:B-1----:R-:W-:-:S09]  /*3d60*/  ULEA UR8, UR8, UR4, 0x18 ;  /* 0x0000000408087291 */ /* 0x002fd2000f8ec0ff */
[----:B------:R1:W-:Y:S01]  /*3d70*/  @P0 STS.U8 [UR8+0x1c], R0 ;  /* 0x00001c00ff000988 */ /* 0x0003e20008000008 */
[----:B------:R-:W-:Y:S05]  /*3d80*/  BRA.U UP1, `(.L_x_76) ;  /* 0x0000000101a07547 */ /* 0x000fea000b800000 */
[----:B------:R-:W-:Y:S01]  /*3d90*/  UIADD3 UR7, UPT, UPT, UR13, 0xc0, URZ ;  /* 0x000000c00d077890 */ /* 0x000fe2000fffe0ff */
[----:B------:R-:W-:-:S03]  /*3da0*/  SHF.L.U32 R3, R9, 0x1f, RZ ;  /* 0x0000001f09037819 */ /* 0x000fc600000006ff */
[----:B------:R-:W-:-:S09]  /*3db0*/  ULEA UR4, UR20, UR7, 0x3 ;  /* 0x0000000714047291 */ /* 0x000fd2000f8e18ff */
[----:B------:R-:W2:Y:S02]  /*3dc0*/  SYNCS.PHASECHK.TRANS64.TRYWAIT P0, [UR4], R3 ;  /* 0x00000003ff0075a7 */ /* 0x000ea40008001104 */
[----:B--2---:R-:W-:Y:S05]  /*3dd0*/  @!P0 BRA `(.L_x_77) ;  /* 0x0000004400d48947 */ /* 0x004fea0003800000 */
.L_x_149:
        /* <DEDUP_REMOVED lines=9> */
.L_x_151:
        /* <DEDUP_REMOVED lines=9> */
.L_x_153:
[----:B------:R-:W-:-:S04]  /*3f00*/  UIADD3 UR4, UPT, UPT, UR4, 0x1, URZ ;  /* 0x0000000104047890 */ /* 0x000fc8000fffe0ff */
[----:B------:R-:W-:-:S04]  /*3f10*/  UISETP.NE.AND UP0, UPT, UR4, 0x4, UPT ;  /* 0x000000040400788c */ /* 0x000fc8000bf05270 */
[----:B------:R-:W-:Y:S02]  /*3f20*/  USEL UR5, URZ, 0x1, UP0 ;  /* 0x00000001ff057887 */ /* 0x000fe40008000000 */
[----:B------:R-:W-:-:S04]  /*3f30*/  USEL UR4, UR4, URZ, UP0 ;  /* 0x000000ff04047287 */ /* 0x000fc80008000000 */
[----:B------:R-:W-:Y:S01]  /*3f40*/  ULEA UR4, UR4, UR7, 0x3 ;  /* 0x0000000704047291 */ /* 0x000fe2000f8e18ff */
[----:B-1----:R-:W-:-:S04]  /*3f50*/  LOP3.LUT R3, R2, UR5, RZ, 0x3c, !PT ;  /* 0x0000000502037c12 */ /* 0x002fc8000f8e3cff */
[----:B------:R-:W-:Y:S01]  /*3f60*/  SHF.L.U32 R3, R3, 0x1f, RZ ;  /* 0x0000001f03037819 */ /* 0x000fe200000006ff */
[----:B------:R-:W-:-:S04]  /*3f70*/  IMAD.U32 R0, RZ, RZ, UR4 ;  /* 0x00000004ff007e24 */ /* 0x000fc8000f8e00ff */
[----:B------:R1:W2:Y:S03]  /*3f80*/  SYNCS.PHASECHK.TRANS64.TRYWAIT P0, [R0+URZ], R3 ;  /* 0x00000003000075a7 */ /* 0x0002a600080011ff */
[----:B--2---:R-:W-:Y:S05]  /*3f90*/  @!P0 NANOSLEEP.SYNCS 0x989680 ;  /* 0x009896800000895d */ /* 0x004fea0003900000 */
[----:B------:R-:W2:Y:S02]  /*3fa0*/  @!P0 SYNCS.PHASECHK.TRANS64 P0, [R0+URZ], R3 ;  /* 0x00000003000085a7 */ /* 0x000ea400080010ff */
[----:B--2---:R-:W-:Y:S05]  /*3fb0*/  @P0 BRA `(.L_x_80) ;  /* 0x0000000000200947 */ /* 0x004fea0003800000 */
.L_x_81:
[----:B--2---:R2:W4:Y:S02]  /*3fc0*/  SYNCS.PHASECHK.TRANS64.TRYWAIT P0, [R0+URZ], R3 ;  /* 0x00000003000075a7 */ /* 0x00452400080011ff */
[----:B----4-:R-:W-:Y:S05]  /*3fd0*/  @!P0 NANOSLEEP.SYNCS 0x989680 ;  /* 0x009896800000895d */ /* 0x010fea0003900000 */
[----:B------:R-:W4:Y:S02]  /*3fe0*/  @!P0 SYNCS.PHASECHK.TRANS64 P0, [R0+URZ], R3 ;  /* 0x00000003000085a7 */ /* 0x000f2400080010ff */
[----:B----4-:R-:W-:Y:S05]  /*3ff0*/  @!P0 BRA `(.L_x_81) ;  /* 0xfffffffc00f08947 */ /* 0x010fea000383ffff */
[----:B------:R-:W-:Y:S05]  /*4000*/  BRA `(.L_x_80) ;  /* 0x00000000000c7947 */ /* 0x000fea0003800000 */
.L_x_76:
[----:B------:R-:W-:-:S04]  /*4010*/  UIADD3 UR4, UPT, UPT, UR13, 0x100, URZ ;  /* 0x000001000d047890 */ /* 0x000fc8000fffe0ff */
[----:B------:R-:W-:-:S09]  /*4020*/  UPRMT UR4, UR28, 0x654, UR4 ;  /* 0x000006541c047896 */ /* 0x000fd20008000004 */
[----:B------:R-:W-:Y:S03]  /*4030*/  SYNCS.ARRIVE.TRANS64.RED.A1T0 RZ, [UR4], RZ ;  /* 0x000000ffffff79a7 */ /* 0x000fe60008100404 */
.L_x_80:
[----:B-12---:R-:W-:Y:S01]  /*4040*/  SHF.L.U32 R3, RZ, 0x1f, RZ ;  /* 0x0000001fff037819 */ /* 0x006fe200000006ff */
[----:B------:R-:W-:Y:S01]  /*4050*/  UIADD3 UR4, UPT, UPT, UR13, 0x100, URZ ;  /* 0x000001000d047890 */ /* 0x000fe2000fffe0ff */
[----:B------:R-:W-:Y:S02]  /*4060*/  PLOP3.LUT P0, PT, PT, PT, UP1, 0x80, 0x8 ;  /* 0x000000000008781c */ /* 0x000fe40003f0f018 */
[----:B------:R-:W1:Y:S02]  /*4070*/  SYNCS.PHASECHK.TRANS64.TRYWAIT P1, [UR13+0x100], R3 ;  /* 0x00010003ff0075a7 */ /* 0x000e64000802110d */
[----:B-1----:R-:W-:Y:S09]  /*4080*/  @!P1 BRA `(.L_x_82) ;  /* 0x0000004400709947 */ /* 0x002ff20003800000 */
.L_x_155:
[----:B------:R-:W-:Y:S01]  /*4090*/  @!UP1 UPRMT UR4, UR28, 0x654, UR4 ;  /* 0x000006541c049896 */ /* 0x000fe20008000004 */
[----:B------:R-:W-:Y:S01]  /*40a0*/  UMOV UR5, 0xffff ;  /* 0x0000ffff00057882 */ /* 0x000fe20000000000 */
[----:B------:R-:W-:-:S07]  /*40b0*/  UMOV UR6, 0x1 ;  /* 0x0000000100067882 */ /* 0x000fce0000000000 */
[----:B------:R-:W-:Y:S01]  /*40c0*/  @!P0 SYNCS.ARRIVE.TRANS64.RED.A1T0 RZ, [UR4], RZ ;  /* 0x000000ffffff89a7 */ /* 0x000fe20008100404 */
[----:B------:R-:W-:Y:S01]  /*40d0*/  NOP ;  /* 0x0000000000007918 */ /* 0x000fe20000000000 */
[----:B-1----:R-:W1:Y:S01]  /*40e0*/  LDS R0, [UR8+0x14] ;  /* 0x00001408ff007984 */ /* 0x002e620008000800 */
[----:B------:R-:W-:-:S04]  /*40f0*/  ULOP3.LUT UR4, UR26, 0xffff, URZ, 0xc0, !UPT ;  /* 0x0000ffff1a047892 */ /* 0x000fc8000f8ec0ff */
[----:B------:R-:W-:-:S04]  /*4100*/  USHF.R.U32.HI UR4, URZ, 0x5, UR4 ;  /* 0x00000005ff047899 */ /* 0x000fc80008011604 */
[----:B------:R-:W-:Y:S02]  /*4110*/  USHF.L.U32 UR5, UR5, UR4, URZ ;  /* 0x0000000405057299 */ /* 0x000fe400080006ff */
[----:B------:R-:W-:-:S04]  /*4120*/  USHF.L.U32 UR4, UR6, UR4, URZ ;  /* 0x0000000406047299 */ /* 0x000fc800080006ff */
[----:B-1----:R-:W-:-:S04]  /*4130*/  LOP3.LUT R0, R0, UR5, RZ, 0xc0, !PT ;  /* 0x0000000500007c12 */ /* 0x002fc8000f8ec0ff */
[----:B------:R-:W-:-:S13]  /*4140*/  ISETP.NE.AND P0, PT, R0, UR5, PT ;  /* 0x0000000500007c0c */ /* 0x000fda000bf05270 */
[----:B------:R-:W-:Y:S05]  /*4150*/  @P0 BRA `(.L_x_83) ;  /* 0x0000000000580947 */ /* 0x000fea0003800000 */
[----:B------:R-:W1:Y:S02]  /*4160*/  LDS R0, [UR8+0x18] ;  /* 0x00001808ff007984 */ /* 0x000e640008000800 */
[----:B-1----:R-:W-:-:S04]  /*4170*/  LOP3.LUT R0, R0, UR4, RZ, 0xc0, !PT ;  /* 0x0000000400007c12 */ /* 0x002fc8000f8ec0ff */
[----:B------:R-:W-:-:S13]  /*4180*/  ISETP.NE.AND P0, PT, R0, UR4, PT ;  /* 0x0000000400007c0c */ /* 0x000fda000bf05270 */
[----:B------:R-:W-:Y:S05]  /*4190*/  @P0 BRA `(.L_x_84) ;  /* 0x00000000003c0947 */ /* 0x000fea0003800000 */
[----:B------:R-:W1:Y:S01]  /*41a0*/  S2R R2, SR_LANEID ;  /* 0x0000000000027919 */ /* 0x000e620000000000 */
[----:B------:R-:W-:Y:S01]  /*41b0*/  ULOP3.LUT UR5, URZ, UR5, URZ, 0x33, !UPT ;  /* 0x00000005ff057292 */ /* 0x000fe2000f8e33ff */
[----:B------:R-:W-:Y:S01]  /*41c0*/  LOP3.LUT R4, RZ, UR4, RZ, 0x33, !PT ;  /* 0x00000004ff047c12 */ /* 0x000fe2000f8e33ff */
[----:B------:R-:W-:Y:S02]  /*41d0*/  VOTEU.ANY UR4, UPT, PT ;  /* 0x0000000000047886 */ /* 0x000fe400038e0100 */
[----:B------:R-:W-:Y:S01]  /*41e0*/  UFLO.U32 UR4, UR4 ;  /* 0x00000004000472bd */ /* 0x000fe200080e0000 */
[----:B------:R-:W2:Y:S01]  /*41f0*/  REDUX UR6, R4 ;  /* 0x00000000040673c4 */ /* 0x000ea20000000000 */
[----:B------:R-:W-:-:S06]  /*4200*/  IMAD.U32 R0, RZ, RZ, UR5 ;  /* 0x00000005ff007e24 */ /* 0x000fcc000f8e00ff */
[----:B------:R4:W-:Y:S01]  /*4210*/  UTCATOMSWS.AND URZ, UR5 ;  /* 0x0000000500ff79e3 */ /* 0x0009e20008000000 */
[----:B------:R-:W3:Y:S01]  /*4220*/  REDUX UR7, R0 ;  /* 0x00000000000773c4 */ /* 0x000ee20000000000 */
[----:B-1----:R-:W-:Y:S01]  /*4230*/  ISETP.EQ.U32.AND P0, PT, R2, UR4, PT ;  /* 0x0000000402007c0c */ /* 0x002fe2000bf02070 */
[----:B--2---:R-:W-:Y:S01]  /*4240*/  IMAD.U32 R2, RZ, RZ, UR6 ;  /* 0x00000006ff027e24 */ /* 0x004fe2000f8e00ff */
[----:B---3--:R-:W-:-:S11]  /*4250*/  MOV R3, UR7 ;  /* 0x0000000700037c02 */ /* 0x008fd60008000f00 */
[----:B------:R4:W-:Y:S04]  /*4260*/  @P0 ATOMS.AND RZ, [UR8+0x14], R3 ;  /* 0x00001403ffff098c */ /* 0x0009e8000a800008 */
[----:B------:R4:W-:Y:S01]  /*4270*/  @P0 ATOMS.AND RZ, [UR8+0x18], R2 ;  /* 0x00001802ffff098c */ /* 0x0009e2000a800008 */
[----:B------:R-:W-:Y:S05]  /*4280*/  BRA `(.L_x_85) ;  /* 0x0000000000147947 */ /* 0x000fea0003800000 */
.L_x_84:
[----:B------:R-:W-:Y:S02]  /*4290*/  MOV R2, 0x42b0 ;  /* 0x000042b000027802 */ /* 0x000fe40000000f00 */
[----:B---3-5:R-:W-:Y:S05]  /*42a0*/  CALL.REL.NOINC `($__internal_0_$__cuda_sm10x_tcgen05_guardrail_trap_col_being_dealloced_not_returned_by_alloc) ;  /* 0x0000004400c47944 */ /* 0x028fea0003c00000 */
[----:B------:R-:W-:Y:S05]  /*42b0*/  BRA `(.L_x_85) ;  /* 0x0000000000087947 */ /* 0x000fea0003800000 */
.L_x_83:
[----:B------:R-:W-:Y:S02]  /*42c0*/  MOV R2, 0x42e0 ;  /* 0x000042e000027802 */ /* 0x000fe40000000f00 */
[----:B---3-5:R-:W-:Y:S05]  /*42d0*/  CALL.REL.NOINC `($__internal_2_$__cuda_sm10x_tcgen05_guardrail_trap_unallocated_columns_being_dealloced) ;  /* 0x0000004400d07944 */ /* 0x028fea0003c00000 */
.L_x_85:
[----:B------:R-:W-:Y:S01]  /*42e0*/  NOP ;  /* 0x0000000000007918 */ /* 0x000fe20000000000 */
[----:B----4-:R-:W-:Y:S05]  /*42f0*/  EXIT ;  /* 0x000000000000794d */ /* 0x010fea0003800000 */
.L_x_56:
[----:B------:R-:W-:-:S09]  /*4300*/  UISETP.NE.OR UP0, UPT, UR25, 0x3, !UP3 ;  /* 0x000000031900788c */ /* 0x000fd2000df05670 */
[----:B------:R-:W-:Y:S05]  /*4310*/  BRA.U UP0, `(.L_x_86) ;  /* 0x0000000d00b47547 */ /* 0x000fea000b800000 */
[----:B------:R-:W1:Y:S01]  /*4320*/  LDCU UR31, c[0x0][0x370] ;  /* 0x00006e00ff1f77ac */ /* 0x000e620008000800 */
[----:B------:R-:W2:Y:S01]  /*4330*/  LDC.64 R16, c[0x0][0x348] ;  /* 0x0000d200ff107b82 */ /* 0x000ea20000000a00 */
[----:B------:R-:W-:Y:S02]  /*4340*/  HFMA2 R13, -RZ, RZ, 0, 0 ;  /* 0x00000000ff0d7431 */ /* 0x000fe400000001ff */
[----:B------:R-:W-:Y:S01]  /*4350*/  IMAD.MOV.U32 R15, RZ, RZ, 0x1 ;  /* 0x00000001ff0f7424 */ /* 0x000fe200078e00ff */
[----:B------:R-:W1:Y:S01]  /*4360*/  LDCU.128 UR32, c[0x0][0xb10] ;  /* 0x00016200ff2077ac */ /* 0x000e620008000c00 */
[----:B------:R-:W-:Y:S01]  /*4370*/  IMAD.MOV.U32 R14, RZ, RZ, RZ ;  /* 0x000000ffff0e7224 */ /* 0x000fe200078e00ff */
[----:B------:R-:W-:Y:S01]  /*4380*/  MOV R7, 0x1000 ;  /* 0x0000100000077802 */ /* 0x000fe20000000f00 */
[----:B------:R-:W3:Y:S01]  /*4390*/  LDCU UR30, c[0x0][0x374] ;  /* 0x00006e80ff1e77ac */ /* 0x000ee20008000800 */
[----:B------:R-:W4:Y:S01]  /*43a0*/  LDC.64 R2, c[0x0][0x888] ;  /* 0x00022200ff027b82 */ /* 0x000f220000000a00 */
[----:B------:R-:W3:Y:S01]  /*43b0*/  LDCU UR15, c[0x0][0xb0c] ;  /* 0x00016180ff0f77ac */ /* 0x000ee20008000800 */
[----:B------:R-:W2:Y:S06]  /*43c0*/  LDCU UR40, c[0x0][0xb20] ;  /* 0x00016400ff2877ac */ /* 0x000eac0008000800 */
[----:B------:R-:W4:Y:S01]  /*43d0*/  LDC.64 R4, c[0x0][0x890] ;  /* 0x00022400ff047b82 */ /* 0x000f220000000a00 */
[----:B------:R-:W2:Y:S01]  /*43e0*/  LDCU UR4, c[0x0][0xb30] ;  /* 0x00016600ff0477ac */ /* 0x000ea20008000800 */
[----:B------:R-:W-:Y:S01]  /*43f0*/  UMOV UR21, 0x400 ;  /* 0x0000040000157882 */ /* 0x000fe20000000000 */
[----:B-1----:R-:W-:-:S02]  /*4400*/  UIMAD.WIDE.U32 UR6, UR31, UR32, URZ ;  /* 0x000000201f0672a5 */ /* 0x002fc4000f8e00ff */
[----:B---3--:R-:W-:Y:S02]  /*4410*/  UIMAD.WIDE.U32 UR8, UR30, UR35, URZ ;  /* 0x000000231e0872a5 */ /* 0x008fe4000f8e00ff */
[----:B------:R-:W-:Y:S02]  /*4420*/  ULEA UR21, UR46, UR21, 0x18 ;  /* 0x000000152e157291 */ /* 0x000fe4000f8ec0ff */
[----:B------:R-:W-:Y:S02]  /*4430*/  UPLOP3.LUT UP3, UPT, UPT, UPT, UPT, 0x40, 0x4 ;  /* 0x000000000004789c */ /* 0x000fe40003f6e870 */
[----:B------:R-:W-:Y:S01]  /*4440*/  UIADD3 UR37, UPT, UPT, UR21, 0x58, URZ ;  /* 0x0000005815257890 */ /* 0x000fe2000fffe0ff */
[----:B------:R-:W-:Y:S01]  /*4450*/  UMOV UR6, UR7 ;  /* 0x0000000700067c82 */ /* 0x000fe20008000000 */
[----:B------:R-:W-:Y:S01]  /*4460*/  UMOV UR38, UR9 ;  /* 0x0000000900267c82 */ /* 0x000fe20008000000 */
[----:B------:R-:W-:Y:S02]  /*4470*/  UISETP.GE.AND UP0, UPT, UR42, 0x1, UPT ;  /* 0x000000012a00788c */ /* 0x000fe4000bf06270 */
[----:B------:R-:W-:Y:S01]  /*4480*/  UISETP.NE.AND UP4, UPT, UR42, 0x1, UPT ;  /* 0x000000012a00788c */ /* 0x000fe2000bf85270 */
[----:B------:R-:W1:Y:S01]  /*4490*/  LDCU.64 UR22, c[0x0][0xb28] ;  /* 0x00016500ff1677ac */ /* 0x000e620008000a00 */
[----:B------:R-:W-:-:S02]  /*44a0*/  UISETP.NE.AND UP6, UPT, UR15, 0x1, UPT ;  /* 0x000000010f00788c */ /* 0x000fc4000bfc5270 */
[----:B------:R-:W-:Y:S02]  /*44b0*/  UISETP.NE.AND UP5, UPT, UR34, 0x1, UPT ;  /* 0x000000012200788c */ /* 0x000fe4000bfa5270 */
[----:B------:R-:W-:Y:S02]  /*44c0*/  UIADD3 UR25, UPT, UPT, UR21, 0x50, URZ ;  /* 0x0000005015197890 */ /* 0x000fe4000fffe0ff */
[----:B------:R-:W-:Y:S02]  /*44d0*/  UPRMT UR37, UR46, 0x654, UR37 ;  /* 0x000006542e257896 */ /* 0x000fe40008000025 */
[----:B------:R-:W-:Y:S02]  /*44e0*/  USHF.R.U32.HI UR39, URZ, UR33, UR6 ;  /* 0x00000021ff277299 */ /* 0x000fe40008011606 */
[----:B--2---:R-:W-:Y:S02]  /*44f0*/  USHF.R.U32.HI UR38, URZ, UR40, UR38 ;  /* 0x00000028ff267299 */ /* 0x004fe40008011626 */
[----:B------:R-:W-:-:S11]  /*4500*/  UISETP.NE.AND UP2, UPT, UR4, 0x1, UPT ;  /* 0x000000010400788c */ /* 0x000fd6000bf45270 */
.L_x_95:
[C---:B------:R-:W-:Y:S02]  /*4510*/  LEA R12, R14.reuse, UR21, 0x3 ;  /* 0x000000150e0c7c11 */ /* 0x040fe4000f8e18ff */
[----:B------:R-:W-:Y:S02]  /*4520*/  SHF.L.U32 R9, R13, 0x1f, RZ ;  /* 0x0000001f0d097819 */ /* 0x000fe400000006ff */
[----:B------:R-:W-:Y:S02]  /*4530*/  LEA R10, R14, UR21, 0x4 ;  /* 0x000000150e0a7c11 */ /* 0x000fe4000f8e20ff */
[----:B------:R-:W2:Y:S02]  /*4540*/  SYNCS.PHASECHK.TRANS64.TRYWAIT P0, [R12+URZ+0x80], R9 ;  /* 0x000080090c0075a7 */ /* 0x000ea400080011ff */
[----:B--23--:R-:W-:Y:S05]  /*4550*/  @!P0 BRA `(.L_x_87) ;  /* 0x0000004000548947 */ /* 0x00cfea0003800000 */
.L_x_156:
[----:B--2---:R-:W2:Y:S01]  /*4560*/  LDS.128 R8, [R10+0x110] ;  /* 0x000110000a087984 */ /* 0x004ea20000000c00 */
[----:B------:R-:W-:Y:S01]  /*4570*/  UISETP.GE.AND UP0, UPT, UR42, 0x1, UPT ;  /* 0x000000012a00788c */ /* 0x000fe2000bf06270 */
[----:B------:R-:W-:Y:S01]  /*4580*/  @!PT LDS RZ, [RZ] ;  /* 0x00000000fffff984 */ /* 0x000fe20000000800 */
[----:B------:R-:W-:Y:S01]  /*4590*/  @!PT LDS RZ, [RZ] ;  /* 0x00000000fffff984 */ /* 0x000fe20000000800 */
[----:B------:R-:W-:Y:S01]  /*45a0*/  @!PT LDS RZ, [RZ] ;  /* 0x00000000fffff984 */ /* 0x000fe20000000800 */
[----:B------:R-:W-:Y:S01]  /*45b0*/  @!PT LDS RZ, [RZ] ;  /* 0x00000000fffff984 */ /* 0x000fe20000000800 */
[----:B------:R3:W-:Y:S06]  /*45c0*/  MEMBAR.ALL.CTA ;  /* 0x0000000000007992 */ /* 0x0007ec0000008000 */
[----:B---3--:R-:W3:Y:S01]  /*45d0*/  FENCE.VIEW.ASYNC.S ;  /* 0x00000000000073c6 */ /* 0x008ee20000000000 */
[----:B--2---:R-:W-:Y:S11]  /*45e0*/  LOP3.LUT P0, RZ, R10, 0x1, RZ, 0xc0, !PT ;  /* 0x000000010aff7812 */ /* 0x004ff6000780c0ff */
[----:B------:R-:W-:Y:S02]  /*45f0*/  @!UPT UIADD3 URZ, UPT, UPT, URZ, URZ, URZ ;  /* 0x000000fffffff290 */ /* 0x000fe4000fffe0ff */
[----:B---3--:R-:W-:Y:S01]  /*4600*/  VOTEU.ANY UP1, P0 ;  /* 0x0000000000ff7886 */ /* 0x008fe20000020100 */
[----:B------:R-:W-:Y:S11]  /*4610*/  PLOP3.LUT P0, PT, PT, PT, UP1, 0x80, 0x8 ;  /* 0x000000000008781c */ /* 0x000ff60003f0f018 */
[----:B------:R-:W-:Y:S02]  /*4620*/  @!UPT UIADD3 URZ, UPT, UPT, URZ, URZ, URZ ;  /* 0x000000fffffff290 */ /* 0x000fe4000fffe0ff */
[----:B------:R-:W-:Y:S02]  /*4630*/  @P0 SHF.R.U32.HI R0, RZ, 0x10, R9 ;  /* 0x00000010ff000819 */ /* 0x000fe40000011609 */
[----:B------:R-:W-:Y:S02]  /*4640*/  @P0 MOV R6, R8 ;  /* 0x0000000800060202 */ /* 0x000fe40000000f00 */
[----:B------:R-:W-:Y:S01]  /*4650*/  @P0 R2UR UR4, R0 ;  /* 0x00000000000402ca */ /* 0x000fe200000e0000 */
[----:B------:R-:W-:Y:S01]  /*4660*/  VIADD R0, R12, 0x90 ;  /* 0x000000900c007836 */ /* 0x000fe20000000000 */
[----:B------:R-:W-:Y:S02]  /*4670*/  @P0 LOP3.LUT R8, R9, 0xffff, RZ, 0xc0, !PT ;  /* 0x0000ffff09080812 */ /* 0x000fe400078ec0ff */
[----:B------:R-:W-:Y:S02]  /*4680*/  @P0 R2UR UR6, R6 ;  /* 0x00000000060602ca */ /* 0x000fe400000e0000 */
[----:B------:R-:W-:Y:S02]  /*4690*/  PRMT R0, RZ, 0x654, R0 ;  /* 0x00000654ff007816 */ /* 0x000fe40000000000 */
[----:B------:R-:W-:Y:S02]  /*46a0*/  @P0 R2UR UR5, R8 ;  /* 0x00000000080502ca */ /* 0x000fe400000e0000 */
[----:B------:R2:W-:Y:S03]  /*46b0*/  SYNCS.ARRIVE.TRANS64.RED.A1T0 RZ, [R0+URZ], RZ ;  /* 0x000000ff00ff79a7 */ /* 0x0005e600081004ff */
[----:B------:R-:W-:Y:S04]  /*46c0*/  @UP1 UMOV UR29, UR4 ;  /* 0x00000004001d1c82 */ /* 0x000fe80008000000 */
[----:B------:R-:W-:Y:S04]  /*46d0*/  @UP1 UMOV UR14, UR6 ;  /* 0x00000006000e1c82 */ /* 0x000fe80008000000 */
[----:B------:R-:W-:Y:S01]  /*46e0*/  @UP1 UMOV UR13, UR5 ;  /* 0x00000005000d1c82 */ /* 0x000fe20008000000 */
[----:B------:R-:W-:Y:S05]  /*46f0*/  BRA.U !UP0, `(.L_x_88) ;  /* 0x0000000108a47547 */ /* 0x000fea000b800000 */
[----:B------:R-:W-:Y:S02]  /*4700*/  UIMAD.WIDE.U32 UR8, UR13, UR35, URZ ;  /* 0x000000230d0872a5 */ /* 0x000fe4000f8e00ff */
[----:B------:R-:W-:Y:S02]  /*4710*/  UIMAD.WIDE.U32 UR10, UR14, UR32, URZ ;  /* 0x000000200e0a72a5 */ /* 0x000fe4000f8e00ff */
[----:B------:R-:W-:Y:S02]  /*4720*/  USEL UR4, UR30, UR38, !UP5 ;  /* 0x000000261e047287 */ /* 0x000fe4000e800000 */
[----:B------:R-:W-:Y:S02]  /*4730*/  USEL UR7, UR31, UR39, !UP6 ;  /* 0x000000271f077287 */ /* 0x000fe4000f000000 */
[----:B-1----:R-:W-:Y:S02]  /*4740*/  UIMAD.WIDE.U32 UR16, UR4, UR22, URZ ;  /* 0x00000016041072a5 */ /* 0x002fe4000f8e00ff */
[----:B------:R-:W-:Y:S01]  /*4750*/  UIMAD.WIDE.U32 UR18, UR7, UR22, URZ ;  /* 0x00000016071272a5 */ /* 0x000fe2000f8e00ff */
[----:B------:R-:W-:Y:S02]  /*4760*/  UMOV UR5, UR9 ;  /* 0x0000000900057c82 */ /* 0x000fe40008000000 */
[----:B------:R-:W-:Y:S03]  /*4770*/  USHF.R.U32.HI UR6, URZ, UR40, UR5 ;  /* 0x00000028ff067299 */ /* 0x000fe60008011605 */
[----:B------:R-:W-:Y:S01]  /*4780*/  UMOV UR5, UR11 ;  /* 0x0000000b00057c82 */ /* 0x000fe20008000000 */
[----:B------:R-:W-:Y:S02]  /*4790*/  USEL UR6, UR13, UR6, !UP5 ;  /* 0x000000060d067287 */ /* 0x000fe4000e800000 */
[----:B------:R-:W-:Y:S02]  /*47a0*/  USHF.R.U32.HI UR8, URZ, UR33, UR5 ;  /* 0x00000021ff087299 */ /* 0x000fe40008011605 */
[----:B------:R-:W-:Y:S01]  /*47b0*/  UIMAD.WIDE.U32 UR10, UR6, UR22, URZ ;  /* 0x00000016060a72a5 */ /* 0x000fe2000f8e00ff */
[----:B------:R-:W-:Y:S02]  /*47c0*/  UMOV UR5, UR17 ;  /* 0x0000001100057c82 */ /* 0x000fe40008000000 */
[----:B------:R-:W-:Y:S03]  /*47d0*/  @UP4 USHF.R.U32.HI UR4, URZ, UR23, UR5 ;  /* 0x00000017ff044299 */ /* 0x000fe60008011605 */
[----:B------:R-:W-:Y:S01]  /*47e0*/  UMOV UR5, UR19 ;  /* 0x0000001300057c82 */ /* 0x000fe20008000000 */
[----:B------:R-:W-:Y:S02]  /*47f0*/  UIMAD UR4, UR42, UR4, URZ ;  /* 0x000000042a0472a4 */ /* 0x000fe4000f8e02ff */
[----:B------:R-:W-:Y:S02]  /*4800*/  @UP4 USHF.R.U32.HI UR7, URZ, UR23, UR5 ;  /* 0x00000017ff074299 */ /* 0x000fe40008011605 */
[----:B------:R-:W-:Y:S02]  /*4810*/  USEL UR5, UR14, UR8, !UP6 ;  /* 0x000000080e057287 */ /* 0x000fe4000f000000 */
[----:B------:R-:W-:Y:S02]  /*4820*/  UIMAD UR8, UR42, UR7, URZ ;  /* 0x000000072a0872a4 */ /* 0x000fe4000f8e02ff */
[----:B------:R-:W-:Y:S03]  /*4830*/  UISETP.GE.AND UP0, UPT, UR6, UR4, UPT ;  /* 0x000000040600728c */ /* 0x000fe6000bf06270 */
[----:B------:R-:W-:Y:S01]  /*4840*/  UMOV UR4, UR11 ;  /* 0x0000000b00047c82 */ /* 0x000fe20008000000 */
[----:B------:R-:W-:Y:S02]  /*4850*/  UISETP.GE.OR UP0, UPT, UR5, UR8, UP0 ;  /* 0x000000080500728c */ /* 0x000fe40008706670 */
[----:B------:R-:W-:Y:S02]  /*4860*/  USHF.R.U32.HI UR4, URZ, UR23, UR4 ;  /* 0x00000017ff047299 */ /* 0x000fe40008011604 */
[----:B------:R-:W-:Y:S02]  /*4870*/  UIMAD.WIDE.U32 UR8, UR5, UR22, URZ ;  /* 0x00000016050872a5 */ /* 0x000fe4000f8e00ff */
[----:B------:R-:W-:Y:S04]  /*4880*/  USEL UR10, UR6, UR4, !UP4 ;  /* 0x00000004060a7287 */ /* 0x000fe8000e000000 */
[----:B------:R-:W-:Y:S01]  /*4890*/  UIADD3 UR11, UPT, UPT, -UR10, URZ, URZ ;  /* 0x000000ff0a0b7290 */ /* 0x000fe2000fffe1ff */
[----:B------:R-:W-:Y:S02]  /*48a0*/  @!UP0 UMOV UR4, UR9 ;  /* 0x0000000900048c82 */ /* 0x000fe40008000000 */
[----:B------:R-:W-:Y:S02]  /*48b0*/  @!UP0 USHF.R.U32.HI UR4, URZ, UR23, UR4 ;  /* 0x00000017ff048299 */ /* 0x000fe40008011604 */
[----:B------:R-:W-:Y:S02]  /*48c0*/  UIMAD UR8, UR42, UR11, UR6 ;  /* 0x0000000b2a0872a4 */ /* 0x000fe4000f8e0206 */
[----:B------:R-:W-:Y:S04]  /*48d0*/  @!UP0 USEL UR4, UR5, UR4, !UP4 ;  /* 0x0000000405048287 */ /* 0x000fe8000e000000 */
[----:B------:R-:W-:Y:S02]  /*48e0*/  @!UP0 UIMAD UR8, UR7, UR8, UR4 ;  /* 0x00000008070882a4 */ /* 0x000fe4000f8e0204 */
[----:B------:R-:W-:Y:S02]  /*48f0*/  @!UP0 UIADD3 UR9, UPT, UPT, UR10, -UR4, URZ ;  /* 0x800000040a098290 */ /* 0x000fe4000fffe0ff */
[----:B------:R-:W-:Y:S02]  /*4900*/  UIADD3 UR4, UPT, UPT, -UR5, URZ, URZ ;  /* 0x000000ff05047290 */ /* 0x000fe4000fffe1ff */
[----:B------:R-:W-:Y:S02]  /*4910*/  UIADD3 UR7, UPT, UPT, -UR6, URZ, URZ ;  /* 0x000000ff06077290 */ /* 0x000fe4000fffe1ff */
[----:B------:R-:W-:Y:S02]  /*4920*/  @!UP0 UIMAD UR6, UR9, UR42, UR5 ;  /* 0x0000002a090682a4 */ /* 0x000fe4000f8e0205 */
[----:B------:R-:W-:Y:S02]  /*4930*/  UIMAD UR14, UR15, UR4, UR14 ;  /* 0x000000040f0e72a4 */ /* 0x000fe4000f8e020e */
[----:B------:R-:W-:Y:S01]  /*4940*/  UIMAD UR4, UR34, UR7, UR13 ;  /* 0x00000007220472a4 */ /* 0x000fe2000f8e020d */
[----:B------:R-:W-:Y:S02]  /*4950*/  @!UP0 UMOV UR5, UR8 ;  /* 0x0000000800058c82 */ /* 0x000fe40008000000 */
[----:B------:R-:W-:Y:S02]  /*4960*/  UIMAD UR14, UR5, UR15, UR14 ;  /* 0x0000000f050e72a4 */ /* 0x000fe4000f8e020e */
[----:B------:R-:W-:Y:S11]  /*4970*/  UIMAD UR13, UR6, UR34, UR4 ;  /* 0x00000022060d72a4 */ /* 0x000ff6000f8e0204 */
[----:B------:R-:W-:Y:S01]  /*4980*/  @!UPT UIADD3 URZ, UPT, UPT, URZ, URZ, URZ ;  /* 0x000000fffffff290 */ /* 0x000fe2000fffe0ff */
.L_x_88:
[----:B------:R-:W3:Y:S01]  /*4990*/  @!UP2 LDCU.128 UR8, c[0x0][0xb10] ;  /* 0x00016200ff08a7ac */ /* 0x000ee20008000c00 */
[C---:B----4-:R-:W-:Y:S02]  /*49a0*/  ISETP.NE.U32.AND P1, PT, R4.reuse, RZ, PT ;  /* 0x000000ff0400720c */ /* 0x050fe40003f25070 */
[----:B------:R-:W-:Y:S02]  /*49b0*/  ISETP.NE.U32.AND P0, PT, R4, RZ, PT ;  /* 0x000000ff0400720c */ /* 0x000fe40003f05070 */
[C---:B------:R-:W-:Y:S02]  /*49c0*/  ISETP.NE.AND.EX P1, PT, R5.reuse, RZ, PT, P1 ;  /* 0x000000ff0500720c */ /* 0x040fe40003f25310 */
[----:B------:R-:W-:Y:S01]  /*49d0*/  ISETP.NE.AND.EX P0, PT, R5, RZ, PT, P0 ;  /* 0x000000ff0500720c */ /* 0x000fe20003f05300 */
[----:B------:R-:W4:Y:S01]  /*49e0*/  @!UP2 LDCU UR5, c[0x0][0xb0c] ;  /* 0x00016180ff05a7ac */ /* 0x000f220008000800 */
[----:B------:R-:W-:Y:S01]  /*49f0*/  SHF.L.U32 R9, R15, 0x1f, RZ ;  /* 0x0000001f0f097819 */ /* 0x000fe200000006ff */
[----:B------:R-:W-:Y:S02]  /*4a00*/  USHF.L.U32 UR26, UR24, 0x7, URZ ;  /* 0x00000007181a7899 */ /* 0x000fe400080006ff */
[----:B------:R-:W-:Y:S02]  /*4a10*/  USHF.L.U32 UR27, UR20, 0x6, URZ ;  /* 0x00000006141b7899 */ /* 0x000fe400080006ff */
[----:B---3--:R-:W-:Y:S07]  /*4a20*/  UIMAD.WIDE.U32 UR6, UR14, UR8, URZ ;  /* 0x000000080e0672a5 */ /* 0x008fee000f8e00ff */
[----:B------:R-:W-:Y:S01]  /*4a30*/  @!UP2 UMOV UR4, UR7 ;  /* 0x000000070004ac82 */ /* 0x000fe20008000000 */
[----:B----4-:R-:W-:Y:S02]  /*4a40*/  @!UP2 UISETP.NE.AND UP0, UPT, UR5, 0x1, UPT ;  /* 0x000000010500a88c */ /* 0x010fe4000bf05270 */
[----:B------:R-:W-:Y:S02]  /*4a50*/  @!UP2 USHF.R.U32.HI UR4, URZ, UR9, UR4 ;  /* 0x00000009ff04a299 */ /* 0x000fe40008011604 */
[----:B------:R-:W-:Y:S02]  /*4a60*/  UIMAD.WIDE.U32 UR6, UR13, UR11, URZ ;  /* 0x0000000b0d0672a5 */ /* 0x000fe4000f8e00ff */
[----:B------:R-:W-:Y:S02]  /*4a70*/  @!UP2 USEL UR8, UR14, UR4, !UP0 ;  /* 0x000000040e08a287 */ /* 0x000fe4000c000000 */
[----:B------:R-:W-:Y:S03]  /*4a80*/  @!UP2 UISETP.NE.AND UP0, UPT, UR10, 0x1, UPT ;  /* 0x000000010a00a88c */ /* 0x000fe6000bf05270 */
[----:B------:R-:W-:Y:S02]  /*4a90*/  @!UP2 UMOV UR6, UR7 ;  /* 0x000000070006ac82 */ /* 0x000fe40008000000 */
[----:B------:R-:W3:Y:S02]  /*4aa0*/  @!UP2 LDCU UR4, c[0x0][0xb20] ;  /* 0x00016400ff04a7ac */ /* 0x000ee40008000800 */
[----:B---3--:R-:W-:Y:S04]  /*4ab0*/  @!UP2 USHF.R.U32.HI UR6, URZ, UR4, UR6 ;  /* 0x00000004ff06a299 */ /* 0x008fe80008011606 */
[----:B------:R-:W-:Y:S04]  /*4ac0*/  @!UP2 USEL UR6, UR13, UR6, !UP0 ;  /* 0x000000060d06a287 */ /* 0x000fe8000c000000 */
[----:B------:R-:W-:Y:S02]  /*4ad0*/  @!UP2 UIADD3 UR4, UPT, UPT, -UR8, UR6, URZ ;  /* 0x000000060804a290 */ /* 0x000fe4000fffe1ff */
[----:B------:R-:W-:Y:S02]  /*4ae0*/  @!UP2 UIADD3 UR6, UPT, UPT, UR8, -UR6, URZ ;  /* 0x800000060806a290 */ /* 0x000fe4000fffe0ff */
[----:B------:R-:W-:Y:S02]  /*4af0*/  @!UP2 UIMAD UR14, UR4, UR5, UR14 ;  /* 0x00000005040ea2a4 */ /* 0x000fe4000f8e020e */
[----:B------:R-:W-:Y:S01]  /*4b00*/  @!UP2 UIMAD UR13, UR6, UR10, UR13 ;  /* 0x0000000a060da2a4 */ /* 0x000fe2000f8e020d */
[----:B------:R-:W-:Y:S11]  /*4b10*/  BRA.U UP3, `(.L_x_89) ;  /* 0x0000000103107547 */ /* 0x000ff6000b800000 */
[----:B--2---:R-:W-:Y:S04]  /*4b20*/  MOV R0, UR41 ;  /* 0x0000002900007c02 */ /* 0x004fe80008000f00 */
[----:B------:R-:W-:Y:S04]  /*4b30*/  SHF.L.U32 R11, R0, 0x1f, RZ ;  /* 0x0000001f000b7819 */ /* 0x000fe800000006ff */
[----:B------:R-:W2:Y:S02]  /*4b40*/  SYNCS.PHASECHK.TRANS64.TRYWAIT P2, [UR21+0x78], R11 ;  /* 0x0000780bff0075a7 */ /* 0x000ea40008041115 */
[----:B--2---:R-:W-:Y:S05]  /*4b50*/  @!P2 BRA `(.L_x_90) ;  /* 0x0000003800e8a947 */ /* 0x004fea0003800000 */
.L_x_89:
[----:B------:R-:W-:Y:S05]  /*4b60*/  @!P1 BRA `(.L_x_91) ;  /* 0x0000000000309947 */ /* 0x000fea0003800000 */
[----:B------:R-:W-:Y:S01]  /*4b70*/  ISETP.NE.U32.AND P1, PT, R2, RZ, PT ;  /* 0x000000ff0200720c */ /* 0x000fe20003f25070 */
[----:B------:R-:W3:Y:S01]  /*4b80*/  LDCU.64 UR4, c[0x0][0x358] ;  /* 0x00006b00ff0477ac */ /* 0x000ee20008000a00 */
[----:B------:R-:W-:Y:S02]  /*4b90*/  IMAD.MOV.U32 R86, RZ, RZ, 0x1 ;  /* 0x00000001ff567424 */ /* 0x000fe400078e00ff */
[----:B------:R-:W-:Y:S11]  /*4ba0*/  ISETP.NE.AND.EX P1, PT, R3, RZ, PT, P1 ;  /* 0x000000ff0300720c */ /* 0x000ff60003f25310 */
[----:B------:R-:W-:Y:S02]  /*4bb0*/  @!UPT UIADD3 URZ, UPT, UPT, URZ, URZ, URZ ;  /* 0x000000fffffff290 */ /* 0x000fe4000fffe0ff */
[----:B--2---:R-:W2:Y:S01]  /*4bc0*/  @P1 LDC.64 R10, c[0x0][0x888] ;  /* 0x00022200ff0a1b82 */ /* 0x004ea20000000a00 */
[----:B------:R-:W-:Y:S04]  /*4bd0*/  @P1 IMAD R0, R4, UR36, RZ ;  /* 0x0000002404001c24 */ /* 0x000fe8000f8e02ff */
[----:B--2---:R-:W-:Y:S04]  /*4be0*/  @P1 IMAD.WIDE R10, R0, 0x4, R10 ;  /* 0x00000004000a1825 */ /* 0x004fe800078e020a */
[----:B------:R-:W-:Y:S01]  /*4bf0*/  HFMA2 R0, -RZ, RZ, 0, 5.9604644775390625e-08 ;  /* 0x00000001ff007431 */ /* 0x000fe200000001ff */
[----:B---3-5:R3:W5:Y:S04]  /*4c00*/  @P1 LDG.E R41, desc[UR4][R10.64] ;  /* 0x000000040a291981 */ /* 0x028768000c1e1900 */
[----:B------:R-:W-:Y:S01]  /*4c10*/  @!P1 PRMT R86, R0, 0x7610, R86 ;  /* 0x0000761000569816 */ /* 0x000fe20000000056 */
[----:B---3--:R-:W4:Y:S06]  /*4c20*/  @!P1 LDC R41, c[0x0][0x880] ;  /* 0x00022000ff299b82 */ /* 0x008f2c0000000800 */
.L_x_91:
[----:B----45:R-:W-:Y:S01]  /*4c30*/  @!P0 FSETP.EQ.AND P1, PT, R41, RZ, PT ;  /* 0x000000ff2900820b */ /* 0x030fe20003f22000 */
[----:B------:R-:W-:Y:S01]  /*4c40*/  @!UPT UIADD3 URZ, UPT, UPT, URZ, URZ, URZ ;  /* 0x000000fffffff290 */ /* 0x000fe2000fffe0ff */
[----:B------:R-:W-:Y:S11]  /*4c50*/  @!P0 BRA `(.L_x_92) ;  /* 0x0000000000188947 */ /* 0x000ff60003800000 */
[----:B------:R-:W-:Y:S02]  /*4c60*/  LOP3.LUT P0, RZ, R86, 0xff, RZ, 0xc0, !PT ;  /* 0x000000ff56ff7812 */ /* 0x000fe4000780c0ff */
[----:B------:R-:W-:Y:S04]  /*4c70*/  ISETP.NE.U32.AND P1, PT, R2, RZ, PT ;  /* 0x000000ff0200720c */ /* 0x000fe80003f25070 */
[----:B------:R-:W-:Y:S04]  /*4c80*/  ISETP.NE.AND.EX P1, PT, R3, RZ, PT, P1 ;  /* 0x000000ff0300720c */ /* 0x000fe80003f25310 */
[----:B------:R-:W-:Y:S03]  /*4c90*/  PLOP3.LUT P1, PT, P1, PT, PT, 0x8, 0x80 ;  /* 0x000000000080781c */ /* 0x000fe60000f2e170 */
[----:B------:R-:W-:Y:S11]  /*4ca0*/  @P0 FSETP.EQ.AND P1, PT, R41, RZ, PT ;  /* 0x000000ff2900020b */ /* 0x000ff60003f22000 */
[----:B------:R-:W-:Y:S02]  /*4cb0*/  @!UPT UIADD3 URZ, UPT, UPT, URZ, URZ, URZ ;  /* 0x000000fffffff290 */ /* 0x000fe4000fffe0ff */
.L_x_92:
[----:B------:R-:W3:Y:S01]  /*4cc0*/  SYNCS.PHASECHK.TRANS64.TRYWAIT P2, [UR21+0x60], R9 ;  /* 0x00006009ff0075a7 */ /* 0x000ee20008041115 */
[----:B------:R-:W-:Y:S04]  /*4cd0*/  ELECT P0, URZ, PT ;  /* 0x0000000000ff782f */ /* 0x000fe80003800000 */
[----:B------:R-:W-:Y:S11]  /*4ce0*/  PLOP3.LUT P1, PT, P1, P0, PT, 0xf2, 0x2f ;  /* 0x00000000002f781c */ /* 0x000ff60000f21e72 */
[----:B------:R-:W-:Y:S02]  /*4cf0*/  @!UPT UIADD3 URZ, UPT, UPT, URZ, URZ, URZ ;  /* 0x000000fffffff290 */ /* 0x000fe4000fffe0ff */
[----:B------:R-:W-:Y:S05]  /*4d00*/  @!P1 IADD3 R8, P0, PT, R16, 0x580, RZ ;  /* 0x0000058010089810 */ /* 0x000fea0007f1e0ff */
[----:B------:R-:W-:Y:S01]  /*4d10*/  @!P1 IMAD.X R6, RZ, RZ, R17, P0 ;  /* 0x000000ffff069224 */ /* 0x000fe200000e0611 */
[----:B---3--:R-:W-:Y:S07]  /*4d20*/  @!P2 BRA `(.L_x_93) ;  /* 0x00000038008ca947 */ /* 0x008fee0003800000 */
.L_x_159:
[----:B------:R-:W-:Y:S01]  /*4d30*/  @!P1 R2UR UR5, R8 ;  /* 0x00000000080592ca */ /* 0x000fe200000e0000 */
[----:B------:R-:W-:Y:S01]  /*4d40*/  VOTEU.ALL UP0, P1 ;  /* 0x0000000000ff7886 */ /* 0x000fe20000800000 */
[----:B------:R-:W-:Y:S01]  /*4d50*/  @!P1 R2UR UR4, R6 ;  /* 0x00000000060492ca */ /* 0x000fe200000e0000 */
[----:B------:R-:W-:Y:S01]  /*4d60*/  UMOV UR16, 0x0 ;  /* 0x0000000000107882 */ /* 0x000fe20000000000 */
[----:B------:R-:W-:Y:S01]  /*4d70*/  UMOV UR17, 0x10000000 ;  /* 0x1000000000117882 */ /* 0x000fe20000000000 */
[----:B------:R-:W-:Y:S01]  /*4d80*/  UMOV UR28, UR36 ;  /* 0x00000024001c7c82 */ /* 0x000fe20008000000 */
[----:B------:R-:W-:Y:S01]  /*4d90*/  @!UP0 UIADD3 UR24, UPT, UPT, UR21, 0x200, URZ ;  /* 0x0000020015188890 */ /* 0x000fe2000fffe0ff */
[----:B--2---:R-:W-:Y:S01]  /*4da0*/  @!P1 IMAD.MOV.U32 R0, RZ, RZ, 0x1000 ;  /* 0x00001000ff009424 */ /* 0x004fe200078e00ff */
[----:B------:R-:W-:Y:S01]  /*4db0*/  @!UP0 UIADD3 UR10, UPT, UPT, UR26, 0x40, URZ ;  /* 0x000000401a0a8890 */ /* 0x000fe2000fffe0ff */
[----:B------:R-:W-:Y:S01]  /*4dc0*/  VIADD R14, R14, 0x1 ;  /* 0x000000010e0e7836 */ /* 0x000fe20000000000 */
[----:B------:R-:W-:Y:S01]  /*4dd0*/  @!UP0 UIADD3 UR8, UPT, UPT, UR21, 0xa00, URZ ;  /* 0x00000a0015088890 */ /* 0x000fe2000fffe0ff */
[----:B------:R-:W-:Y:S02]  /*4de0*/  VOTEU.ALL UP0, P1 ;  /* 0x0000000000ff7886 */ /* 0x000fe40000800000 */
[----:B------:R-:W-:Y:S01]  /*4df0*/  IMAD.U32 R10, RZ, RZ, UR5 ;  /* 0x00000005ff0a7e24 */ /* 0x000fe2000f8e00ff */
[----:B------:R-:W-:Y:S01]  /*4e00*/  UMOV UR9, UR25 ;  /* 0x0000001900097c82 */ /* 0x000fe20008000000 */
[----:B------:R-:W-:Y:S01]  /*4e10*/  IMAD.U32 R11, RZ, RZ, UR4 ;  /* 0x00000004ff0b7e24 */ /* 0x000fe2000f8e00ff */
[----:B------:R-:W-:Y:S01]  /*4e20*/  UMOV UR11, UR27 ;  /* 0x0000001b000b7c82 */ /* 0x000fe20008000000 */
[----:B------:R-:W-:Y:S01]  /*4e30*/  UMOV UR12, UR36 ;  /* 0x00000024000c7c82 */ /* 0x000fe20008000000 */
[----:B------:R-:W-:Y:S01]  /*4e40*/  @!P1 R2UR UR4, R10 ;  /* 0x000000000a0492ca */ /* 0x000fe200000e0000 */
[----:B------:R-:W-:Y:S01]  /*4e50*/  UPRMT UR6, UR46, 0x654, UR25 ;  /* 0x000006542e067896 */ /* 0x000fe20008000019 */
[----:B------:R-:W-:Y:S11]  /*4e60*/  @!P1 R2UR UR5, R11 ;  /* 0x000000000b0592ca */ /* 0x000ff600000e0000 */
[----:B------:R-:W-:Y:S02]  /*4e70*/  @!UPT UIADD3 URZ, UPT, UPT, URZ, URZ, URZ ;  /* 0x000000fffffff290 */ /* 0x000fe4000fffe0ff */
[----:B------:R2:W-:Y:S01]  /*4e80*/  @!UP0 UTMALDG.3D [UR24], [UR4], desc[UR16] ;  /* 0x00001018040085b4 */ /* 0x0005e20008011000 */
[----:B------:R-:W-:Y:S05]  /*4e90*/  VOTEU.ALL UP0, P1 ;  /* 0x0000000000ff7886 */ /* 0x000fea0000800000 */
[----:B------:R2:W-:Y:S01]  /*4ea0*/  @!UP0 UTMALDG.3D [UR8], [UR4], desc[UR16] ;  /* 0x00001008040085b4 */ /* 0x0005e20008011000 */
[----:B------:R2:W-:Y:S01]  /*4eb0*/  @!P1 SYNCS.ARRIVE.TRANS64.RED.A0TR RZ, [UR21+0x50], R0 ;  /* 0x00005000ffff99a7 */ /* 0x0005e20008300415 */
[----:B------:R-:W-:Y:S01]  /*4ec0*/  SYNCS.ARRIVE.TRANS64.RED.A1T0 RZ, [UR6], RZ ;  /* 0x000000ffffff79a7 */ /* 0x000fe20008100406 */
[----:B------:R-:W3:Y:S02]  /*4ed0*/  SYNCS.PHASECHK.TRANS64.TRYWAIT P0, [UR21+0x68], R9 ;  /* 0x00006809ff0075a7 */ /* 0x000ee40008001115 */
[----:B--23--:R-:W-:Y:S05]  /*4ee0*/  @!P0 BRA `(.L_x_94) ;  /* 0x0000003800348947 */ /* 0x00cfea0003800000 */
.L_x_161:
[----:B------:R-:W-:Y:S01]  /*4ef0*/  UIADD3 UR24, UPT, UPT, UR13, UR63, URZ ;  /* 0x0000003f0d187290 */ /* 0x000fe2000fffe0ff */
[----:B------:R-:W-:Y:S01]  /*4f00*/  @!P1 IADD3 R6, P0, PT, R16, 0x580, RZ ;  /* 0x0000058010069810 */ /* 0x000fe20007f1e0ff */
[----:B------:R-:W-:Y:S01]  /*4f10*/  UPLOP3.LUT UP3, UPT, UPT, UPT, UPT, 0x80, 0x8 ;  /* 0x000000000008789c */ /* 0x000fe20003f6f070 */
[----:B------:R-:W-:Y:S01]  /*4f20*/  R2UR UR28, R88 ;  /* 0x00000000581c72ca */ /* 0x000fe200000e0000 */
[----:B------:R-:W-:Y:S01]  /*4f30*/  VOTEU.ALL UP0, P1 ;  /* 0x0000000000ff7886 */ /* 0x000fe20000800000 */
[----:B------:R-:W-:Y:S01]  /*4f40*/  @!P1 R2UR UR5, R6 ;  /* 0x00000000060592ca */ /* 0x000fe200000e0000 */
[----:B--2---:R-:W-:Y:S01]  /*4f50*/  @!P1 IMAD.X R0, RZ, RZ, R17, P0 ;  /* 0x000000ffff009224 */ /* 0x004fe200000e0611 */
[----:B------:R-:W-:Y:S01]  /*4f60*/  UMOV UR6, 0x0 ;  /* 0x0000000000067882 */ /* 0x000fe20000000000 */
[----:B------:R-:W-:Y:S01]  /*4f70*/  UMOV UR7, 0x10000000 ;  /* 0x1000000000077882 */ /* 0x000fe20000000000 */
[----:B------:R-:W-:Y:S01]  /*4f80*/  @!UP0 UIADD3 UR18, UPT, UPT, UR26, 0x20, URZ ;  /* 0x000000201a128890 */ /* 0x000fe2000fffe0ff */
[----:B------:R-:W-:Y:S01]  /*4f90*/  ISETP.NE.AND P0, PT, R14, 0x2, PT ;  /* 0x000000020e00780c */ /* 0x000fe20003f05270 */
[----:B------:R-:W-:Y:S01]  /*4fa0*/  @!UP0 UIADD3 UR16, UPT, UPT, UR21, 0x1200, URZ ;  /* 0x0000120015108890 */ /* 0x000fe2000fffe0ff */
[----:B------:R-:W-:Y:S01]  /*4fb0*/  @!P1 R2UR UR4, R0 ;  /* 0x00000000000492ca */ /* 0x000fe200000e0000 */
[----:B------:R-:W-:Y:S01]  /*4fc0*/  @!UP0 UIADD3 UR17, UPT, UPT, UR21, 0x58, URZ ;  /* 0x0000005815118890 */ /* 0x000fe2000fffe0ff */
[----:B------:R-:W-:Y:S01]  /*4fd0*/  SEL R0, RZ, 0x1, P0 ;  /* 0x00000001ff007807 */ /* 0x000fe20000000000 */
[----:B------:R-:W-:Y:S01]  /*4fe0*/  @!UP0 UIADD3 UR10, UPT, UPT, UR26, 0x60, URZ ;  /* 0x000000601a0a8890 */ /* 0x000fe2000fffe0ff */
[----:B------:R-:W-:Y:S01]  /*4ff0*/  LOP3.LUT R15, R15, 0x1, RZ, 0x3c, !PT ;  /* 0x000000010f0f7812 */ /* 0x000fe200078e3cff */
[----:B------:R-:W-:Y:S01]  /*5000*/  @!UP0 UIADD3 UR8, UPT, UPT, UR21, 0x1a00, URZ ;  /* 0x00001a0015088890 */ /* 0x000fe2000fffe0ff */
[----:B------:R-:W-:Y:S01]  /*5010*/  IMAD.U32 R8, RZ, RZ, UR5 ;  /* 0x00000005ff087e24 */ /* 0x000fe2000f8e00ff */
[----:B------:R-:W-:Y:S01]  /*5020*/  VOTEU.ALL UP0, P1 ;  /* 0x0000000000ff7886 */ /* 0x000fe20000800000 */
[----:B------:R-:W-:Y:S01]  /*5030*/  UMOV UR19, UR27 ;  /* 0x0000001b00137c82 */ /* 0x000fe20008000000 */
[----:B------:R-:W-:Y:S01]  /*5040*/  UMOV UR20, UR36 ;  /* 0x0000002400147c82 */ /* 0x000fe20008000000 */
[----:B------:R-:W-:Y:S01]  /*5050*/  UMOV UR11, UR27 ;  /* 0x0000001b000b7c82 */ /* 0x000fe20008000000 */
[----:B------:R-:W-:Y:S01]  /*5060*/  UMOV UR12, UR36 ;  /* 0x00000024000c7c82 */ /* 0x000fe20008000000 */
[----:B------:R-:W-:Y:S01]  /*5070*/  UMOV UR9, UR17 ;  /* 0x0000001100097c82 */ /* 0x000fe20008000000 */
[----:B------:R-:W-:Y:S01]  /*5080*/  IMAD.U32 R9, RZ, RZ, UR4 ;  /* 0x00000004ff097e24 */ /* 0x000fe2000f8e00ff */
[----:B------:R-:W-:Y:S01]  /*5090*/  @!P1 R2UR UR4, R8 ;  /* 0x00000000080492ca */ /* 0x000fe200000e0000 */
[----:B------:R-:W-:Y:S01]  /*50a0*/  UMOV UR36, UR29 ;  /* 0x0000001d00247c82 */ /* 0x000fe20008000000 */
[----:B------:R-:W-:Y:S02]  /*50b0*/  LOP3.LUT R13, R13, R0, RZ, 0x3c, !PT ;  /* 0x000000000d0d7212 */ /* 0x000fe400078e3cff */
[----:B------:R-:W-:Y:S02]  /*50c0*/  @!P1 R2UR UR5, R9 ;  /* 0x00000000090592ca */ /* 0x000fe400000e0000 */
[----:B------:R-:W-:Y:S11]  /*50d0*/  SEL R14, R14, RZ, P0 ;  /* 0x000000ff0e0e7207 */ /* 0x000ff60000000000 */
[----:B------:R2:W-:Y:S01]  /*50e0*/  @!UP0 UTMALDG.3D [UR16], [UR4], desc[UR6] ;  /* 0x00000610040085b4 */ /* 0x0005e20008011000 */
[----:B------:R-:W-:Y:S05]  /*50f0*/  VOTEU.ALL UP0, P1 ;  /* 0x0000000000ff7886 */ /* 0x000fea0000800000 */
[----:B------:R3:W-:Y:S01]  /*5100*/  @!UP0 UTMALDG.3D [UR8], [UR4], desc[UR6] ;  /* 0x00000608040085b4 */ /* 0x0007e20008011000 */
[----:B------:R3:W-:Y:S01]  /*5110*/  @!P1 SYNCS.ARRIVE.TRANS64.RED.A0TR RZ, [UR21+0x58], R7 ;  /* 0x00005807ffff99a7 */ /* 0x0007e20008300415 */
[----:B------:R-:W-:Y:S01]  /*5120*/  SYNCS.ARRIVE.TRANS64.RED.A1T0 RZ, [UR37], RZ ;  /* 0x000000ffffff79a7 */ /* 0x000fe20008100425 */
[----:B--2---:R-:W-:Y:S01]  /*5130*/  UIADD3 UR20, UPT, UPT, UR14, UR28, URZ ;  /* 0x0000001c0e147290 */ /* 0x004fe2000fffe0ff */
[----:B------:R-:W-:Y:S11]  /*5140*/  BRA.U UP1, `(.L_x_95) ;  /* 0xfffffff101f07547 */ /* 0x000ff6000b83ffff */
[----:B------:R-:W-:-:S04]  /*5150*/  SHF.L.U32 R3, R15, 0x1f, RZ ;  /* 0x0000001f0f037819 */ /* 0x000fc800000006ff */
[----:B------:R-:W2:Y:S02]  /*5160*/  SYNCS.PHASECHK.TRANS64.TRYWAIT P0, [UR21+0x60], R3 ;  /* 0x00006003ff0075a7 */ /* 0x000ea40008001115 */
[----:B--2---:R-:W-:Y:S05]  /*5170*/  @!P0 BRA `(.L_x_96) ;  /* 0x0000003400a88947 */ /* 0x004fea0003800000 */
.L_x_163:
[----:B--2---:R-:W-:-:S07]  /*5180*/  MOV R0, UR21 ;  /* 0x0000001500007c02 */ /* 0x004fce0008000f00 */
.L_x_97:
[----:B--2---:R-:W-:-:S04]  /*5190*/  SHF.L.U32 R3, R15, 0x1f, RZ ;  /* 0x0000001f0f037819 */ /* 0x004fc800000006ff */
[----:B------:R2:W4:Y:S03]  /*51a0*/  SYNCS.PHASECHK.TRANS64.TRYWAIT P0, [R0+URZ+0x68], R3 ;  /* 0x00006803000075a7 */ /* 0x00052600080011ff */
[----:B----4-:R-:W-:Y:S05]  /*51b0*/  @!P0 NANOSLEEP.SYNCS 0x989680 ;  /* 0x009896800000895d */ /* 0x010fea0003900000 */
[----:B------:R-:W4:Y:S02]  /*51c0*/  @!P0 SYNCS.PHASECHK.TRANS64 P0, [R0+URZ+0x68], R3 ;  /* 0x00006803000085a7 */ /* 0x000f2400080010ff */
[----:B-1-34-:R-:W-:Y:S05]  /*51d0*/  @P0 EXIT ;  /* 0x000000000000094d */ /* 0x01afea0003800000 */
[----:B------:R-:W-:Y:S05]  /*51e0*/  BRA `(.L_x_97) ;  /* 0xfffffffc00e87947 */ /* 0x000fea000383ffff */
.L_x_86:
[----:B------:R-:W-:-:S06]  /*51f0*/  UISETP.GE.AND UP0, UPT, UR25, 0x4, UPT ;  /* 0x000000041900788c */ /* 0x000fcc000bf06270 */
[----:B------:R-:W-:-:S13]  /*5200*/  PLOP3.LUT P0, PT, PT, PT, UP0, 0x80, 0x8 ;  /* 0x000000000008781c */ /* 0x000fda0003f0f008 */
[----:B------:R-:W-:Y:S05]  /*5210*/  @!P0 EXIT ;  /* 0x000000000000894d */ /* 0x000fea0003800000 */
[----:B------:R-:W-:Y:S01]  /*5220*/  BAR.SYNC.DEFER_BLOCKING 0x6, 0xa0 ;  /* 0x0182800000007b1d */ /* 0x000fe20000010000 */
[----:B------:R-:W-:Y:S01]  /*5230*/  IMAD.SHL.U32 R4, R87, 0x200000, RZ ;  /* 0x0020000057047824 */ /* 0x000fe200078e00ff */
[----:B------:R-:W-:Y:S01]  /*5240*/  CS2R R94, SRZ ;  /* 0x00000000005e7805 */ /* 0x000fe2000001ff00 */
[C---:B------:R-:W-:Y:S01]  /*5250*/  IMAD.SHL.U32 R85, R97.reuse, 0x20, RZ ;  /* 0x0000002061557824 */ /* 0x040fe200078e00ff */
[----:B------:R-:W-:Y:S01]  /*5260*/  CS2R R92, SRZ ;  /* 0x00000000005c7805 */ /* 0x000fe2000001ff00 */
[C---:B------:R-:W-:Y:S01]  /*5270*/  IMAD.U32 R37, R97.reuse, 0x10000, RZ ;  /* 0x0001000061257824 */ /* 0x040fe200078e00ff */
[----:B------:R-:W-:Y:S02]  /*5280*/  UMOV UR44, 0x400 ;  /* 0x00000400002c7882 */ /* 0x000fe40000000000 */
[----:B------:R-:W1:Y:S01]  /*5290*/  LDC.64 R82, c[0x0][0x8b0] ;  /* 0x00022c00ff527b82 */ /* 0x000e620000000a00 */
[----:B------:R-:W-:Y:S01]  /*52a0*/  ULEA UR44, UR46, UR44, 0x18 ;  /* 0x0000002c2e2c7291 */ /* 0x000fe2000f8ec0ff */
[----:B------:R-:W-:Y:S01]  /*52b0*/  IMAD.SHL.U32 R5, R97, 0x4, RZ ;  /* 0x0000000461057824 */ /* 0x000fe200078e00ff */
[----:B------:R-:W-:Y:S01]  /*52c0*/  LOP3.LUT R4, R4, 0x200000, RZ, 0xc0, !PT ;  /* 0x0020000004047812 */ /* 0x000fe200078ec0ff */
[----:B------:R-:W-:Y:S01]  /*52d0*/  IMAD.SHL.U32 R7, R87, 0x400, RZ ;  /* 0x0000040057077824 */ /* 0x000fe200078e00ff */
[C---:B------:R-:W-:Y:S01]  /*52e0*/  LOP3.LUT R6, R85.reuse, 0x80, RZ, 0xc0, !PT ;  /* 0x0000008055067812 */ /* 0x040fe200078ec0ff */
[----:B------:R-:W-:Y:S01]  /*52f0*/  UIADD3 UR4, UPT, UPT, UR44, 0x2200, URZ ;  /* 0x000022002c047890 */ /* 0x000fe2000fffe0ff */
[C---:B------:R-:W-:Y:S01]  /*5300*/  LOP3.LUT R84, R85.reuse, 0xb60, RZ, 0xc0, !PT ;  /* 0x00000b6055547812 */ /* 0x040fe200078ec0ff */
[----:B------:R-:W2:Y:S01]  /*5310*/  LDC.64 R80, c[0x0][0x8a8] ;  /* 0x00022a00ff507b82 */ /* 0x000ea20000000a00 */
[----:B------:R-:W-:Y:S01]  /*5320*/  LOP3.LUT R37, R4, 0x400000, R37, 0xf8, !PT ;  /* 0x0040000004257812 */ /* 0x000fe200078ef825 */
[----:B------:R-:W-:Y:S01]  /*5330*/  IMAD.MOV.U32 R36, RZ, RZ, RZ ;  /* 0x000000ffff247224 */ /* 0x000fe200078e00ff */
[----:B------:R-:W-:Y:S01]  /*5340*/  LOP3.LUT R5, R6, 0x10, R5, 0xf8, !PT ;  /* 0x0000001006057812 */ /* 0x000fe200078ef805 */
[----:B------:R-:W-:Y:S01]  /*5350*/  IMAD.MOV.U32 R91, RZ, RZ, RZ ;  /* 0x000000ffff5b7224 */ /* 0x000fe200078e00ff */
[----:B------:R-:W-:Y:S01]  /*5360*/  LOP3.LUT R84, R84, 0x400, R7, 0xf8, !PT ;  /* 0x0000040054547812 */ /* 0x000fe200078ef807 */
[----:B------:R-:W-:Y:S01]  /*5370*/  IMAD.U32 R96, RZ, RZ, UR4 ;  /* 0x00000004ff607e24 */ /* 0x000fe2000f8e00ff */
[----:B------:R-:W-:Y:S01]  /*5380*/  LOP3.LUT P0, RZ, R85, 0x80, RZ, 0xc0, !PT ;  /* 0x0000008055ff7812 */ /* 0x000fe2000780c0ff */
[----:B------:R-:W3:Y:S01]  /*5390*/  LDCU UR58, c[0x0][0x370] ;  /* 0x00006e00ff3a77ac */ /* 0x000ee20008000800 */
[----:B------:R-:W4:Y:S01]  /*53a0*/  LDS R0, [UR44+0x130] ;  /* 0x0001302cff007984 */ /* 0x000f220008000800 */
[----:B------:R-:W-:-:S02]  /*53b0*/  LOP3.LUT R84, R84, R5, RZ, 0xfc, !PT ;  /* 0x0000000554547212 */ /* 0x000fc400078efcff */
[----:B------:R-:W-:Y:S01]  /*53c0*/  P2R R4, PR, RZ, 0x1 ;  /* 0x00000001ff047803 */ /* 0x000fe20000000000 */
[----:B------:R-:W1:Y:S01]  /*53d0*/  LDCU UR43, c[0x0][0xb0c] ;  /* 0x00016180ff2b77ac */ /* 0x000e620008000800 */
[----:B------:R-:W-:Y:S01]  /*53e0*/  LOP3.LUT R97, R97, 0x60, RZ, 0xc0, !PT ;  /* 0x0000006061617812 */ /* 0x000fe200078ec0ff */
[----:B------:R-:W1:Y:S01]  /*53f0*/  LDCU UR39, c[0x0][0xb30] ;  /* 0x00016600ff2777ac */ /* 0x000e620008000800 */
[----:B------:R-:W1:Y:S01]  /*5400*/  LDCU.64 UR56, c[0x0][0x888] ;  /* 0x00011100ff3877ac */ /* 0x000e620008000a00 */
[----:B------:R-:W1:Y:S01]  /*5410*/  LDCU.64 UR40, c[0x0][0xb28] ;  /* 0x00016500ff2877ac */ /* 0x000e620008000a00 */
[----:B------:R-:W1:Y:S01]  /*5420*/  LDCU.64 UR60, c[0x0][0x890] ;  /* 0x00011200ff3c77ac */ /* 0x000e620008000a00 */
[----:B------:R-:W1:Y:S01]  /*5430*/  LDCU.128 UR52, c[0x0][0xb10] ;  /* 0x00016200ff3477ac */ /* 0x000e620008000c00 */
[----:B------:R-:W1:Y:S01]  /*5440*/  LDCU UR47, c[0x0][0x374] ;  /* 0x00006e80ff2f77ac */ /* 0x000e620008000800 */
[----:B------:R-:W-:Y:S01]  /*5450*/  UIADD3 UR62, UPT, UPT, UR44, 0x200, URZ ;  /* 0x000002002c3e7890 */ /* 0x000fe2000fffe0ff */
[----:B-1234-:R-:W-:-:S11]  /*5460*/  IMAD.IADD R37, R0, 0x1, R37 ;  /* 0x0000000100257824 */ /* 0x01efd600078e0225 */
.L_x_123:
[C---:B------:R-:W-:Y:S02]  /*5470*/  LEA R3, R91.reuse, UR44, 0x3 ;  /* 0x0000002c5b037c11 */ /* 0x040fe4000f8e18ff */
[----:B------:R-:W-:Y:S02]  /*5480*/  SHF.L.U32 R0, R94, 0x1f, RZ ;  /* 0x0000001f5e007819 */ /* 0x000fe400000006ff */
[----:B------:R-:W-:Y:S02]  /*5490*/  LEA R5, R91, UR44, 0x4 ;  /* 0x0000002c5b057c11 */ /* 0x000fe4000f8e20ff */
[----:B-1----:R-:W1:Y:S02]  /*54a0*/  SYNCS.PHASECHK.TRANS64.TRYWAIT P0, [R3+URZ+0x80], R0 ;  /* 0x00008000030075a7 */ /* 0x002e6400080011ff */
[----:B-1----:R-:W-:Y:S05]  /*54b0*/  @!P0 BRA `(.L_x_98) ;  /* 0x0000003000f08947 */ /* 0x002fea0003800000 */
.L_x_164:
        /* <DEDUP_REMOVED lines=11> */
[----:B------:R-:W-:Y:S01]  /*5570*/  PLOP3.LUT P0, PT, PT, PT, UP1, 0x80, 0x8 ;  /* 0x000000000008781c */ /* 0x000fe20003f0f018 */
[----:B------:R-:W-:Y:S11]  /*5580*/  UP2UR UR45, UPR, URZ, 0x2 ;  /* 0x00000002ff2d7883 */ /* 0x000ff60008000000 */
[----:B------:R-:W-:Y:S01]  /*5590*/  @!UPT UIADD3 URZ, UPT, UPT, URZ, URZ, URZ ;  /* 0x000000fffffff290 */ /* 0x000fe2000fffe0ff */
[----:B-1----:R-:W-:Y:S02]  /*55a0*/  @P0 SHF.R.U32.HI R0, RZ, 0x10, R5 ;  /* 0x00000010ff000819 */ /* 0x002fe40000011605 */
        /* <DEDUP_REMOVED lines=12> */
[----:B------:R-:W2:Y:S01]  /*5670*/  LDCU UR12, c[0x0][0xb20] ;  /* 0x00016400ff0c77ac */ /* 0x000ea20008000800 */
[----:B------:R-:W-:Y:S02]  /*5680*/  UIMAD.WIDE.U32 UR4, UR47, UR55, URZ ;  /* 0x000000372f0472a5 */ /* 0x000fe4000f8e00ff */
[----:B------:R-:W-:Y:S02]  /*5690*/  UIMAD.WIDE.U32 UR6, UR58, UR52, URZ ;  /* 0x000000343a0672a5 */ /* 0x000fe4000f8e00ff */
[----:B------:R-:W-:Y:S02]  /*56a0*/  UISETP.NE.AND UP0, UPT, UR54, 0x1, UPT ;  /* 0x000000013600788c */ /* 0x000fe4000bf05270 */
[----:B------:R-:W-:Y:S02]  /*56b0*/  UIMAD.WIDE.U32 UR8, UR37, UR55, URZ ;  /* 0x00000037250872a5 */ /* 0x000fe4000f8e00ff */
[----:B------:R-:W-:Y:S02]  /*56c0*/  UIMAD.WIDE.U32 UR10, UR38, UR52, URZ ;  /* 0x00000034260a72a5 */ /* 0x000fe4000f8e00ff */
[----:B------:R-:W-:Y:S02]  /*56d0*/  UISETP.NE.AND UP1, UPT, UR43, 0x1, UPT ;  /* 0x000000012b00788c */ /* 0x000fe4000bf25270 */
[----:B------:R-:W-:Y:S01]  /*56e0*/  UISETP.NE.AND UP2, UPT, UR42, 0x1, UPT ;  /* 0x000000012a00788c */ /* 0x000fe2000bf45270 */
[----:B------:R-:W-:Y:S02]  /*56f0*/  UMOV UR4, UR5 ;  /* 0x0000000500047c82 */ /* 0x000fe40008000000 */
[----:B--2---:R-:W-:Y:S03]  /*5700*/  USHF.R.U32.HI UR5, URZ, UR12, UR4 ;  /* 0x0000000cff057299 */ /* 0x004fe60008011604 */
[----:B------:R-:W-:Y:S02]  /*5710*/  UMOV UR4, UR7 ;  /* 0x0000000700047c82 */ /* 0x000fe40008000000 */
[----:B------:R-:W-:Y:S02]  /*5720*/  USHF.R.U32.HI UR7, URZ, UR53, UR4 ;  /* 0x00000035ff077299 */ /* 0x000fe40008011604 */
[----:B------:R-:W-:Y:S02]  /*5730*/  USEL UR4, UR47, UR5, !UP0 ;  /* 0x000000052f047287 */ /* 0x000fe4000c000000 */
[----:B------:R-:W-:Y:S01]  /*5740*/  USEL UR7, UR58, UR7, !UP1 ;  /* 0x000000073a077287 */ /* 0x000fe2000c800000 */
[----:B------:R-:W-:Y:S01]  /*5750*/  UMOV UR5, UR9 ;  /* 0x0000000900057c82 */ /* 0x000fe20008000000 */
[----:B------:R-:W-:Y:S02]  /*5760*/  UIMAD.WIDE.U32 UR8, UR4, UR40, URZ ;  /* 0x00000028040872a5 */ /* 0x000fe4000f8e00ff */
[----:B------:R-:W-:Y:S03]  /*5770*/  USHF.R.U32.HI UR6, URZ, UR12, UR5 ;  /* 0x0000000cff067299 */ /* 0x000fe60008011605 */
[----:B------:R-:W-:Y:S01]  /*5780*/  UMOV UR5, UR11 ;  /* 0x0000000b00057c82 */ /* 0x000fe20008000000 */
[----:B------:R-:W-:Y:S02]  /*5790*/  UIMAD.WIDE.U32 UR10, UR7, UR40, URZ ;  /* 0x00000028070a72a5 */ /* 0x000fe4000f8e00ff */
[----:B------:R-:W-:Y:S02]  /*57a0*/  USHF.R.U32.HI UR12, URZ, UR53, UR5 ;  /* 0x00000035ff0c7299 */ /* 0x000fe40008011605 */
[----:B------:R-:W-:Y:S01]  /*57b0*/  USEL UR6, UR37, UR6, !UP0 ;  /* 0x0000000625067287 */ /* 0x000fe2000c000000 */
[----:B------:R-:W-:Y:S02]  /*57c0*/  UMOV UR5, UR9 ;  /* 0x0000000900057c82 */ /* 0x000fe40008000000 */
[----:B------:R-:W-:Y:S01]  /*57d0*/  UMOV UR10, UR11 ;  /* 0x0000000b000a7c82 */ /* 0x000fe20008000000 */
[----:B------:R-:W-:Y:S02]  /*57e0*/  @UP2 USHF.R.U32.HI UR4, URZ, UR41, UR5 ;  /* 0x00000029ff042299 */ /* 0x000fe40008011605 */
[----:B------:R-:W-:Y:S02]  /*57f0*/  @UP2 USHF.R.U32.HI UR7, URZ, UR41, UR10 ;  /* 0x00000029ff072299 */ /* 0x000fe4000801160a */
[----:B------:R-:W-:Y:S02]  /*5800*/  UIMAD UR4, UR42, UR4, URZ ;  /* 0x000000042a0472a4 */ /* 0x000fe4000f8e02ff */
[----:B------:R-:W-:Y:S02]  /*5810*/  UIMAD.WIDE.U32 UR10, UR6, UR40, URZ ;  /* 0x00000028060a72a5 */ /* 0x000fe4000f8e00ff */
[----:B------:R-:W-:Y:S02]  /*5820*/  USEL UR5, UR38, UR12, !UP1 ;  /* 0x0000000c26057287 */ /* 0x000fe4000c800000 */
[----:B------:R-:W-:Y:S02]  /*5830*/  UIMAD UR8, UR42, UR7, URZ ;  /* 0x000000072a0872a4 */ /* 0x000fe4000f8e02ff */
[----:B------:R-:W-:Y:S03]  /*5840*/  UISETP.GE.AND UP0, UPT, UR6, UR4, UPT ;  /* 0x000000040600728c */ /* 0x000fe6000bf06270 */
[----:B------:R-:W-:Y:S01]  /*5850*/  UMOV UR4, UR11 ;  /* 0x0000000b00047c82 */ /* 0x000fe20008000000 */
[----:B------:R-:W-:Y:S02]  /*5860*/  UISETP.GE.OR UP0, UPT, UR5, UR8, UP0 ;  /* 0x000000080500728c */ /* 0x000fe40008706670 */
[----:B------:R-:W-:Y:S02]  /*5870*/  USHF.R.U32.HI UR4, URZ, UR41, UR4 ;  /* 0x00000029ff047299 */ /* 0x000fe40008011604 */
[----:B------:R-:W-:Y:S02]  /*5880*/  UIMAD.WIDE.U32 UR8, UR5, UR40, URZ ;  /* 0x00000028050872a5 */ /* 0x000fe4000f8e00ff */
[----:B------:R-:W-:Y:S02]  /*5890*/  USEL UR11, UR6, UR4, !UP2 ;  /* 0x00000004060b7287 */ /* 0x000fe4000d000000 */
[----:B------:R-:W-:Y:S02]  /*58a0*/  UIADD3 UR8, UPT, UPT, -UR5, URZ, URZ ;  /* 0x000000ff05087290 */ /* 0x000fe4000fffe1ff */
[----:B------:R-:W-:Y:S01]  /*58b0*/  UIADD3 UR10, UPT, UPT, -UR11, URZ, URZ ;  /* 0x000000ff0b0a7290 */ /* 0x000fe2000fffe1ff */
[----:B------:R-:W-:Y:S01]  /*58c0*/  @!UP0 UMOV UR4, UR9 ;  /* 0x0000000900048c82 */ /* 0x000fe20008000000 */
[----:B------:R-:W-:Y:S02]  /*58d0*/  UIADD3 UR9, UPT, UPT, -UR6, URZ, URZ ;  /* 0x000000ff06097290 */ /* 0x000fe4000fffe1ff */
[----:B------:R-:W-:Y:S02]  /*58e0*/  @!UP0 USHF.R.U32.HI UR4, URZ, UR41, UR4 ;  /* 0x00000029ff048299 */ /* 0x000fe40008011604 */
[----:B------:R-:W-:Y:S02]  /*58f0*/  UIMAD UR10, UR42, UR10, UR6 ;  /* 0x0000000a2a0a72a4 */ /* 0x000fe4000f8e0206 */
[----:B------:R-:W-:Y:S04]  /*5900*/  @!UP0 USEL UR4, UR5, UR4, !UP2 ;  /* 0x0000000405048287 */ /* 0x000fe8000d000000 */
[----:B------:R-:W-:Y:S02]  /*5910*/  @!UP0 UIMAD UR10, UR7, UR10, UR4 ;  /* 0x0000000a070a82a4 */ /* 0x000fe4000f8e0204 */
[----:B------:R-:W-:Y:S02]  /*5920*/  @!UP0 UIADD3 UR11, UPT, UPT, UR11, -UR4, URZ ;  /* 0x800000040b0b8290 */ /* 0x000fe4000fffe0ff */
[----:B------:R-:W-:Y:S02]  /*5930*/  UIMAD UR7, UR43, UR8, UR38 ;  /* 0x000000082b0772a4 */ /* 0x000fe4000f8e0226 */
[----:B------:R-:W-:Y:S02]  /*5940*/  @!UP0 UIMAD UR6, UR11, UR42, UR5 ;  /* 0x0000002a0b0682a4 */ /* 0x000fe4000f8e0205 */
[----:B------:R-:W-:Y:S01]  /*5950*/  UIMAD UR4, UR54, UR9, UR37 ;  /* 0x00000009360472a4 */ /* 0x000fe2000f8e0225 */
[----:B------:R-:W-:Y:S02]  /*5960*/  @!UP0 UMOV UR5, UR10 ;  /* 0x0000000a00058c82 */ /* 0x000fe40008000000 */
[----:B------:R-:W-:Y:S02]  /*5970*/  UIMAD UR38, UR5, UR43, UR7 ;  /* 0x0000002b052672a4 */ /* 0x000fe4000f8e0207 */
[----:B------:R-:W-:Y:S11]  /*5980*/  UIMAD UR37, UR6, UR54, UR4 ;  /* 0x00000036062572a4 */ /* 0x000ff6000f8e0204 */
[----:B------:R-:W-:Y:S01]  /*5990*/  @!UPT UIADD3 URZ, UPT, UPT, URZ, URZ, URZ ;  /* 0x000000fffffff290 */ /* 0x000fe2000fffe0ff */
.L_x_99:
[----:B------:R-:W-:Y:S01]  /*59a0*/  UISETP.NE.AND UP0, UPT, UR39, 0x1, UPT ;  /* 0x000000012700788c */ /* 0x000fe2000bf05270 */
[----:B------:R-:W-:Y:S01]  /*59b0*/  IADD3 R91, PT, PT, R91, 0x1, RZ ;  /* 0x000000015b5b7810 */ /* 0x000fe20007ffe0ff */
[----:B------:R-:W-:Y:S02]  /*59c0*/  USHF.L.U32 UR50, UR20, 0x6, URZ ;  /* 0x0000000614327899 */ /* 0x000fe400080006ff */
[----:B------:R-:W-:Y:S07]  /*59d0*/  USHF.L.U32 UR49, UR24, 0x7, URZ ;  /* 0x0000000718317899 */ /* 0x000fee00080006ff */
[----:B------:R-:W2:Y:S01]  /*59e0*/  @!UP0 LDCU.128 UR12, c[0x0][0xb10] ;  /* 0x00016200ff0c87ac */ /* 0x000ea20008000c00 */
[----:B------:R-:W3:Y:S01]  /*59f0*/  @!UP0 LDCU UR5, c[0x0][0xb0c] ;  /* 0x00016180ff0587ac */ /* 0x000ee20008000800 */
[----:B------:R-:W4:Y:S01]  /*5a00*/  @!UP0 LDCU UR10, c[0x0][0xb20] ;  /* 0x00016400ff0a87ac */ /* 0x000f220008000800 */
[----:B--2---:R-:W-:Y:S02]  /*5a10*/  UIMAD.WIDE.U32 UR8, UR38, UR12, URZ ;  /* 0x0000000c260872a5 */ /* 0x004fe4000f8e00ff */
[----:B------:R-:W-:Y:S02]  /*5a20*/  UIMAD.WIDE.U32 UR6, UR37, UR15, URZ ;  /* 0x0000000f250672a5 */ /* 0x000fe4000f8e00ff */
[----:B------:R-:W-:Y:S03]  /*5a30*/  @!UP0 UISETP.NE.AND UP1, UPT, UR14, 0x1, UPT ;  /* 0x000000010e00888c */ /* 0x000fe6000bf25270 */
[----:B------:R-:W-:Y:S01]  /*5a40*/  @!UP0 UMOV UR4, UR9 ;  /* 0x0000000900048c82 */ /* 0x000fe20008000000 */
[----:B---3--:R-:W-:Y:S02]  /*5a50*/  @!UP0 UISETP.NE.AND UP2, UPT, UR5, 0x1, UPT ;  /* 0x000000010500888c */ /* 0x008fe4000bf45270 */
[----:B------:R-:W-:Y:S01]  /*5a60*/  @!UP0 USHF.R.U32.HI UR4, URZ, UR13, UR4 ;  /* 0x0000000dff048299 */ /* 0x000fe20008011604 */
[----:B------:R-:W-:Y:S02]  /*5a70*/  @!UP0 UMOV UR6, UR7 ;  /* 0x0000000700068c82 */ /* 0x000fe40008000000 */
[----:B----4-:R-:W-:Y:S02]  /*5a80*/  @!UP0 USHF.R.U32.HI UR6, URZ, UR10, UR6 ;  /* 0x0000000aff068299 */ /* 0x010fe40008011606 */
[----:B------:R-:W-:Y:S02]  /*5a90*/  @!UP0 USEL UR7, UR38, UR4, !UP2 ;  /* 0x0000000426078287 */ /* 0x000fe4000d000000 */
[----:B------:R-:W-:Y:S04]  /*5aa0*/  @!UP0 USEL UR6, UR37, UR6, !UP1 ;  /* 0x0000000625068287 */ /* 0x000fe8000c800000 */
[----:B------:R-:W-:Y:S02]  /*5ab0*/  @!UP0 UIADD3 UR4, UPT, UPT, -UR7, UR6, URZ ;  /* 0x0000000607048290 */ /* 0x000fe4000fffe1ff */
[----:B------:R-:W-:Y:S02]  /*5ac0*/  @!UP0 UIADD3 UR6, UPT, UPT, UR7, -UR6, URZ ;  /* 0x8000000607068290 */ /* 0x000fe4000fffe0ff */
[----:B------:R-:W-:Y:S02]  /*5ad0*/  @!UP0 UIMAD UR38, UR4, UR5, UR38 ;  /* 0x00000005042682a4 */ /* 0x000fe4000f8e0226 */
[----:B------:R-:W-:Y:S02]  /*5ae0*/  @!UP0 UIMAD UR37, UR6, UR14, UR37 ;  /* 0x0000000e062582a4 */ /* 0x000fe4000f8e0225 */
[----:B------:R-:W-:Y:S09]  /*5af0*/  ULOP3.LUT UP0, URZ, UR62, 0x90, URZ, 0xc0, !UPT ;  /* 0x000000903eff7892 */ /* 0x000ff2000f80c0ff */
[----:B------:R-:W-:Y:S05]  /*5b00*/  BRA.U !UP0, `(.L_x_100) ;  /* 0x0000000108407547 */ /* 0x000fea000b800000 */
[----:B------:R-:W2:Y:S01]  /*5b10*/  LDCU.64 UR8, c[0x4][0x80] ;  /* 0x01001000ff0877ac */ /* 0x000ea20008000a00 */
[----:B------:R-:W-:Y:S01]  /*5b20*/  MOV R3, 0x0 ;  /* 0x0000000000037802 */ /* 0x000fe20000000f00 */
[----:B------:R-:W-:Y:S02]  /*5b30*/  HFMA2 R12, -RZ, RZ, 0, 5.9604644775390625e-08 ;  /* 0x00000001ff0c7431 */ /* 0x000fe400000001ff */
[----:B------:R-:W-:Y:S02]  /*5b40*/  IMAD.MOV.U32 R8, RZ, RZ, 0x70 ;  /* 0x00000070ff087424 */ /* 0x000fe400078e00ff */
[----:B------:R-:W-:Y:S01]  /*5b50*/  IMAD.MOV.U32 R13, RZ, RZ, RZ ;  /* 0x000000ffff0d7224 */ /* 0x000fe200078e00ff */
[----:B------:R-:W3:Y:S01]  /*5b60*/  LDCU.64 UR6, c[0x4][0x88] ;  /* 0x01001100ff0677ac */ /* 0x000ee20008000a00 */
[----:B------:R-:W4:Y:S01]  /*5b70*/  LDC.64 R2, c[0x4][R3] ;  /* 0x0100000003027b82 */ /* 0x000f220000000a00 */
[----:B------:R-:W1:Y:S01]  /*5b80*/  LDCU.64 UR4, c[0x4][0x8] ;  /* 0x01000100ff0477ac */ /* 0x000e620008000a00 */
[----:B--2---:R-:W-:Y:S01]  /*5b90*/  MOV R5, UR9 ;  /* 0x0000000900057c02 */ /* 0x004fe20008000f00 */
[----:B------:R-:W-:Y:S01]  /*5ba0*/  IMAD.U32 R4, RZ, RZ, UR8 ;  /* 0x00000008ff047e24 */ /* 0x000fe2000f8e00ff */
[----:B---3--:R-:W-:Y:S01]  /*5bb0*/  MOV R7, UR7 ;  /* 0x0000000700077c02 */ /* 0x008fe20008000f00 */
[----:B------:R-:W-:Y:S01]  /*5bc0*/  IMAD.U32 R6, RZ, RZ, UR6 ;  /* 0x00000006ff067e24 */ /* 0x000fe2000f8e00ff */
[----:B-1----:R-:W-:Y:S01]  /*5bd0*/  MOV R11, UR5 ;  /* 0x00000005000b7c02 */ /* 0x002fe20008000f00 */
[----:B------:R-:W-:Y:S02]  /*5be0*/  IMAD.U32 R10, RZ, RZ, UR4 ;  /* 0x00000004ff0a7e24 */ /* 0x000fe4000f8e00ff */
[----:B------:R-:W-:Y:S07]  /*5bf0*/  LEPC R20, `(.L_x_100) ;  /* 0x000000001014794e */ /* 0x000fee0000000000 */
[----:B----45:R-:W-:Y:S05]  /*5c00*/  CALL.ABS.NOINC R2 ;  /* 0x0000000002007343 */ /* 0x030fea0003c00000 */
.L_x_100:
[----:B------:R-:W-:Y:S01]  /*5c10*/  LOP3.LUT P0, RZ, R96, 0x90, RZ, 0xc0, !PT ;  /* 0x0000009060ff7812 */ /* 0x000fe2000780c0ff */
[----:B------:R-:W-:Y:S11]  /*5c20*/  BSSY.RECONVERGENT B6, `(.L_x_101) ;  /* 0x0000013000067945 */ /* 0x000ff60003800200 */
[----:B------:R-:W-:Y:S01]  /*5c30*/  @!UPT UIADD3 URZ, UPT, UPT, URZ, URZ, URZ ;  /* 0x000000fffffff290 */ /* 0x000fe2000fffe0ff */
[----:B------:R-:W-:Y:S05]  /*5c40*/  @!P0 BRA `(.L_x_102) ;  /* 0x0000000000408947 */ /* 0x000fea0003800000 */
        /* <DEDUP_REMOVED lines=16> */
.L_x_102:
[----:B------:R-:W-:Y:S05]  /*5d50*/  BSYNC.RECONVERGENT B6 ;  /* 0x0000000000067941 */ /* 0x000fea0003800200 */
.L_x_101:
[----:B------:R-:W-:Y:S01]  /*5d60*/  R2UR UR4, R89 ;  /* 0x00000000590472ca */ /* 0x000fe200000e0000 */
[----:B------:R-:W-:Y:S01]  /*5d70*/  UISETP.NE.U32.AND UP0, UPT, UR60, URZ, UPT ;  /* 0x000000ff3c00728c */ /* 0x000fe2000bf05070 */
[----:B------:R-:W-:Y:S02]  /*5d80*/  ISETP.NE.U32.AND P4, PT, R82, RZ, PT ;  /* 0x000000ff5200720c */ /* 0x000fe40003f85070 */
[----:B------:R-:W-:Y:S01]  /*5d90*/  ISETP.NE.U32.AND P2, PT, RZ, UR56, PT ;  /* 0x00000038ff007c0c */ /* 0x000fe2000bf45070 */
[----:B------:R-:W-:Y:S01]  /*5da0*/  UISETP.NE.AND.EX UP1, UPT, UR61, URZ, UPT, UP0 ;  /* 0x000000ff3d00728c */ /* 0x000fe2000bf25300 */
[----:B------:R-:W-:Y:S01]  /*5db0*/  ISETP.NE.AND.EX P4, PT, R83, RZ, PT, P4 ;  /* 0x000000ff5300720c */ /* 0x000fe20003f85340 */
[----:B------:R-:W-:Y:S01]  /*5dc0*/  UPLOP3.LUT UP0, UPT, UPT, UPT, UPT, 0x40, 0x4 ;  /* 0x000000000004789c */ /* 0x000fe20003f0e870 */
[----:B------:R-:W-:Y:S05]  /*5dd0*/  ISETP.NE.AND.EX P2, PT, RZ, UR57, PT, P2 ;  /* 0x00000039ff007c0c */ /* 0x000fea000bf45320 */
[----:B------:R-:W-:Y:S06]  /*5de0*/  UISETP.NE.AND UP2, UPT, UR4, URZ, UPT ;  /* 0x000000ff0400728c */ /* 0x000fec000bf45270 */
[----:B------:R-:W-:Y:S05]  /*5df0*/  PLOP3.LUT P1, PT, PT, PT, UP2, 0x80, 0x8 ;  /* 0x000000000008781c */ /* 0x000fea0003f2f028 */
[----:B------:R-:W-:Y:S06]  /*5e00*/  @UP2 UPLOP3.LUT UP0, UPT, UPT, UPT, UP1, 0x80, 0x8 ;  /* 0x000000000008289c */ /* 0x000fec0003f0f010 */
[----:B------:R-:W-:Y:S01]  /*5e10*/  PLOP3.LUT P0, PT, PT, PT, UP0, 0x80, 0x8 ;  /* 0x000000000008781c */ /* 0x000fe20003f0f008 */
[----:B------:R-:W-:Y:S01]  /*5e20*/  @!UPT UIADD3 URZ, UPT, UPT, URZ, URZ, URZ ;  /* 0x000000fffffff290 */ /* 0x000fe2000fffe0ff */
[----:B------:R-:W-:Y:S11]  /*5e30*/  BRA.U !UP1, `(.L_x_103) ;  /* 0x00000001093c7547 */ /* 0x000ff6000b800000 */
[----:B------:R-:W-:Y:S01]  /*5e40*/  UISETP.NE.U32.AND UP0, UPT, UR56, URZ, UPT ;  /* 0x000000ff3800728c */ /* 0x000fe2000bf05070 */
[----:B-1----:R-:W-:Y:S01]  /*5e50*/  HFMA2 R0, -RZ, RZ, 0, 5.9604644775390625e-08 ;  /* 0x00000001ff007431 */ /* 0x002fe200000001ff */
[----:B------:R-:W1:Y:S01]  /*5e60*/  LDCU.64 UR8, c[0x0][0x358] ;  /* 0x00006b00ff0877ac */ /* 0x000e620008000a00 */
[----:B------:R-:W-:Y:S01]  /*5e70*/  IMAD.MOV.U32 R86, RZ, RZ, 0x1 ;  /* 0x00000001ff567424 */ /* 0x000fe200078e00ff */
[----:B------:R-:W-:Y:S06]  /*5e80*/  UISETP.NE.AND.EX UP0, UPT, UR57, URZ, UPT, UP0 ;  /* 0x000000ff3900728c */ /* 0x000fec000bf05300 */
[----:B------:R-:W-:Y:S05]  /*5e90*/  PLOP3.LUT P3, PT, PT, PT, UP0, 0x80, 0x8 ;  /* 0x000000000008781c */ /* 0x000fea0003f6f008 */
[----:B------:R-:W2:Y:S01]  /*5ea0*/  @UP0 LDCU.64 UR4, c[0x0][0x888] ;  /* 0x00011100ff0407ac */ /* 0x000ea20008000a00 */
[----:B------:R-:W-:Y:S07]  /*5eb0*/  @UP0 UIMAD UR6, UR36, UR60, URZ ;  /* 0x0000003c240602a4 */ /* 0x000fee000f8e02ff */
[----:B------:R-:W-:Y:S01]  /*5ec0*/  @!P3 PRMT R86, R0, 0x7610, R86 ;  /* 0x000076100056b816 */ /* 0x000fe20000000056 */
[----:B--2---:R-:W-:Y:S06]  /*5ed0*/  @UP0 UIMAD.WIDE UR4, UR6, 0x4, UR4 ;  /* 0x00000004060408a5 */ /* 0x004fec000f8e0204 */
[----:B------:R-:W-:Y:S01]  /*5ee0*/  IMAD.U32 R2, RZ, RZ, UR4 ;  /* 0x00000004ff027e24 */ /* 0x000fe2000f8e00ff */
[----:B------:R-:W-:Y:S04]  /*5ef0*/  MOV R3, UR5 ;  /* 0x0000000500037c02 */ /* 0x000fe80008000f00 */
[----:B------:R-:W2:Y:S01]  /*5f00*/  @!UP0 LDCU UR4, c[0x0][0x880] ;  /* 0x00011000ff0487ac */ /* 0x000ea20008000800 */
[----:B-1---5:R3:W5:Y:S02]  /*5f10*/  @P3 LDG.E R41, desc[UR8][R2.64] ;  /* 0x0000000802293981 */ /* 0x022764000c1e1900 */
[----:B--23--:R-:W-:Y:S02]  /*5f20*/  @!P3 IMAD.U32 R41, RZ, RZ, UR4 ;  /* 0x00000004ff29be24 */ /* 0x00cfe4000f8e00ff */
.L_x_103:
[----:B------:R-:W-:Y:S05]  /*5f30*/  @!P4 BRA `(.L_x_104) ;  /* 0x000000000024c947 */ /* 0x000fea0003800000 */
[----:B------:R-:W-:Y:S01]  /*5f40*/  ISETP.NE.U32.AND P3, PT, R80, RZ, PT ;  /* 0x000000ff5000720c */ /* 0x000fe20003f65070 */
[----:B------:R-:W2:Y:S03]  /*5f50*/  LDCU.64 UR4, c[0x0][0x358] ;  /* 0x00006b00ff0477ac */ /* 0x000ea60008000a00 */
[----:B------:R-:W-:Y:S11]  /*5f60*/  ISETP.NE.AND.EX P3, PT, R81, RZ, PT, P3 ;  /* 0x000000ff5100720c */ /* 0x000ff60003f65330 */
[----:B------:R-:W-:Y:S02]  /*5f70*/  @!UPT UIADD3 URZ, UPT, UPT, URZ, URZ, URZ ;  /* 0x000000fffffff290 */ /* 0x000fe4000fffe0ff */
[----:B------:R-:W3:Y:S01]  /*5f80*/  @P3 LDC.64 R2, c[0x0][0x8a8] ;  /* 0x00022a00ff023b82 */ /* 0x000ee20000000a00 */
[----:B-1----:R-:W-:Y:S04]  /*5f90*/  @P3 IMAD R0, R82, UR36, RZ ;  /* 0x0000002452003c24 */ /* 0x002fe8000f8e02ff */
[----:B---3--:R-:W-:Y:S05]  /*5fa0*/  @P3 IMAD.WIDE R2, R0, 0x4, R2 ;  /* 0x0000000400023825 */ /* 0x008fea00078e0202 */
[----:B--2--5:R2:W5:Y:S02]  /*5fb0*/  @P3 LDG.E R38, desc[UR4][R2.64] ;  /* 0x0000000402263981 */ /* 0x024564000c1e1900 */
[----:B--2---:R-:W3:Y:S02]  /*5fc0*/  @!P3 LDC R38, c[0x0][0x8a0] ;  /* 0x00022800ff26bb82 */ /* 0x004ee40000000800 */
.L_x_104:
[----:B-----5:R-:W-:Y:S01]  /*5fd0*/  FSETP.NEU.AND P4, PT, R41, RZ, PT ;  /* 0x000000ff2900720b */ /* 0x020fe20003f8d000 */
[----:B------:R-:W-:Y:S01]  /*5fe0*/  BSSY B1, `(.L_x_105) ;  /* 0x0000041000017945 */ /* 0x000fe20003800000 */
[----:B------:R-:W-:Y:S01]  /*5ff0*/  SEL R7, RZ, 0xffffffff, P2 ;  /* 0xffffffffff077807 */ /* 0x000fe20001000000 */
[----:B------:R-:W-:Y:S01]  /*6000*/  IMAD.MOV.U32 R71, RZ, RZ, 0x1 ;  /* 0x00000001ff477424 */ /* 0x000fe200078e00ff */
[----:B------:R-:W-:Y:S01]  /*6010*/  LOP3.LUT P3, RZ, R86, 0xff, RZ, 0xc0, !PT ;  /* 0x000000ff56ff7812 */ /* 0x000fe2000786c0ff */
[C---:B------:R-:W-:Y:S01]  /*6020*/  IMAD R39, R36.reuse, 0x40, R37 ;  /* 0x0000004024277824 */ /* 0x040fe200078e0225 */
[----:B-1----:R-:W-:Y:S02]  /*6030*/  @P1 SEL R0, RZ, 0xffffffff, P4 ;  /* 0xffffffffff001807 */ /* 0x002fe40002000000 */
[----:B------:R-:W-:Y:S02]  /*6040*/  CS2R R78, SRZ ;  /* 0x00000000004e7805 */ /* 0x000fe4000001ff00 */
[----:B------:R-:W-:Y:S02]  /*6050*/  LEA R3, R93, UR44, 0x3 ;  /* 0x0000002c5d037c11 */ /* 0x000fe4000f8e18ff */
[----:B------:R-:W-:Y:S02]  /*6060*/  CS2R R76, SRZ ;  /* 0x00000000004c7805 */ /* 0x000fe4000001ff00 */
[----:B------:R-:W-:Y:S02]  /*6070*/  @P0 SEL R0, R7, R0, !P3 ;  /* 0x0000000007000207 */ /* 0x000fe40005800000 */
[----:B------:R-:W-:Y:S02]  /*6080*/  CS2R R74, SRZ ;  /* 0x00000000004a7805 */ /* 0x000fe4000001ff00 */
[----:B------:R-:W-:Y:S02]  /*6090*/  LEA R90, R36, UR44, 0x3 ;  /* 0x0000002c245a7c11 */ /* 0x000fe4000f8e18ff */
[----:B------:R-:W-:Y:S02]  /*60a0*/  CS2R R72, SRZ ;  /* 0x0000000000487805 */ /* 0x000fe4000001ff00 */
[----:B------:R-:W-:Y:S02]  /*60b0*/  @P1 LOP3.LUT R0, R0, 0x1, RZ, 0xc0, !PT ;  /* 0x0000000100001812 */ /* 0x000fe400078ec0ff */
[----:B------:R-:W-:Y:S02]  /*60c0*/  SHF.L.U32 R5, R95, 0x1f, RZ ;  /* 0x0000001f5f057819 */ /* 0x000fe400000006ff */
[----:B------:R-:W-:Y:S02]  /*60d0*/  ISETP.NE.U32.OR P6, PT, R0, 0x1, !P1 ;  /* 0x000000010000780c */ /* 0x000fe40004fc5470 */
[----:B------:R-:W-:Y:S02]  /*60e0*/  PLOP3.LUT P2, PT, PT, PT, UP1, 0x80, 0x8 ;  /* 0x000000000008781c */ /* 0x000fe40003f4f018 */
[----:B------:R-:W-:Y:S02]  /*60f0*/  SEL R0, RZ, 0xffffffff, P4 ;  /* 0xffffffffff007807 */ /* 0x000fe40002000000 */
[----:B------:R-:W-:Y:S07]  /*6100*/  P2R R98, PR, RZ, 0x40 ;  /* 0x00000040ff627803 */ /* 0x000fee0000000000 */
[----:B------:R-:W-:Y:S02]  /*6110*/  @P6 SHF.L.U32 R2, R92, 0x1f, RZ ;  /* 0x0000001f5c026819 */ /* 0x000fe400000006ff */
[----:B------:R-:W-:Y:S02]  /*6120*/  @P2 SEL R0, R7, R0, !P3 ;  /* 0x0000000007002207 */ /* 0x000fe40005800000 */
[----:B------:R-:W1:Y:S02]  /*6130*/  @P6 SYNCS.PHASECHK.TRANS64.TRYWAIT P1, [R3+URZ+0x50], R2 ;  /* 0x00005002030065a7 */ /* 0x000e6400080211ff */
[----:B------:R-:W-:Y:S04]  /*6140*/  LOP3.LUT R0, R0, 0x1, RZ, 0xc0, !PT ;  /* 0x0000000100007812 */ /* 0x000fe800078ec0ff */
[----:B------:R-:W-:Y:S04]  /*6150*/  ISETP.NE.U32.AND P5, PT, R0, 0x1, PT ;  /* 0x000000010000780c */ /* 0x000fe80003fa5070 */
[----:B------:R-:W-:Y:S01]  /*6160*/  P2R R99, PR, RZ, 0x20 ;  /* 0x00000020ff637803 */ /* 0x000fe20000000000 */
[----:B------:R2:W4:Y:S01]  /*6170*/  SYNCS.PHASECHK.TRANS64.TRYWAIT P0, [R90+URZ+0xa0], R5 ;  /* 0x0000a0055a0075a7 */ /* 0x00052200080011ff */
[----:B-1----:R-:W-:Y:S01]  /*6180*/  @P6 SEL R71, RZ, 0x1, !P1 ;  /* 0x00000001ff476807 */ /* 0x002fe20004800000 */
[----:B--2---:R-:W-:Y:S06]  /*6190*/  @!P6 BRA `(.L_x_106) ;  /* 0x000000000094e947 */ /* 0x004fec0003800000 */
[----:B------:R-:W-:Y:S01]  /*61a0*/  @P5 IMAD R4, R93, 0x1000, R84 ;  /* 0x000010005d045824 */ /* 0x000fe200078e0254 */
[----:B------:R-:W-:Y:S01]  /*61b0*/  LOP3.LUT P6, RZ, R85, 0x80, RZ, 0xc0, !PT ;  /* 0x0000008055ff7812 */ /* 0x000fe200078cc0ff */
[----:B------:R-:W-:Y:S01]  /*61c0*/  BSSY B0, `(.L_x_107) ;  /* 0x0000010000007945 */ /* 0x000fe20003800000 */
[----:B------:R-:W-:Y:S01]  /*61d0*/  ISETP.NE.AND P2, PT, R71, RZ, PT ;  /* 0x000000ff4700720c */ /* 0x000fe20003f45270 */
[----:B------:R-:W-:Y:S01]  /*61e0*/  @P5 VIADD R2, R4, UR44 ;  /* 0x0000002c04025c36 */ /* 0x000fe20008000000 */
[----:B------:R-:W-:Y:S02]  /*61f0*/  PLOP3.LUT P1, PT, PT, PT, PT, 0x8, 0x80 ;  /* 0x000000000080781c */ /* 0x000fe40003f2e170 */
[----:B------:R-:W-:Y:S02]  /*6200*/  CS2R R74, SRZ ;  /* 0x00000000004a7805 */ /* 0x000fe4000001ff00 */
[----:B------:R-:W-:Y:S01]  /*6210*/  @P5 PLOP3.LUT P1, PT, P6, PT, PT, 0x80, 0x8 ;  /* 0x000000000008581c */ /* 0x000fe2000372f070 */
[C---:B------:R-:W-:Y:S01]  /*6220*/  @P5 VIADD R0, R2.reuse, 0x200 ;  /* 0x0000020002005836 */ /* 0x040fe20000000000 */
[----:B------:R-:W-:Y:S01]  /*6230*/  CS2R R72, SRZ ;  /* 0x0000000000487805 */ /* 0x000fe2000001ff00 */
[----:B------:R-:W-:Y:S01]  /*6240*/  @P5 VIADD R2, R2, 0x210 ;  /* 0x0000021002025836 */ /* 0x000fe20000000000 */
[----:B------:R-:W-:Y:S02]  /*6250*/  CS2R R78, SRZ ;  /* 0x00000000004e7805 */ /* 0x000fe4000001ff00 */
[----:B------:R-:W-:Y:S07]  /*6260*/  CS2R R76, SRZ ;  /* 0x00000000004c7805 */ /* 0x000fee000001ff00 */
[----:B------:R-:W-:Y:S01]  /*6270*/  @P1 VIADD R2, R0, 0xfffffff0 ;  /* 0xfffffff000021836 */ /* 0x000fe20000000000 */
[----:B------:R-:W-:Y:S06]  /*6280*/  @P2 BRA `(.L_x_108) ;  /* 0x00000000000c2947 */ /* 0x000fec0003800000 */
[----:B------:R-:W-:Y:S04]  /*6290*/  SHF.L.U32 R0, R92, 0x1f, RZ ;  /* 0x0000001f5c007819 */ /* 0x000fe800000006ff */
[----:B------:R-:W1:Y:S02]  /*62a0*/  SYNCS.PHASECHK.TRANS64.TRYWAIT P1, [R3+URZ+0x50], R0 ;  /* 0x00005000030075a7 */ /* 0x000e6400080211ff */
[----:B-1----:R-:W-:Y:S05]  /*62b0*/  @!P1 BRA `(.L_x_109) ;  /* 0x0000002400849947 */ /* 0x002fea0003800000 */
.L_x_108:
[----:B------:R-:W-:Y:S05]  /*62c0*/  BSYNC B0 ;  /* 0x0000000000007941 */ /* 0x000fea0003800000 */
.L_x_107:
[----:B------:R-:W-:Y:S01]  /*62d0*/  ISETP.NE.AND P1, PT, R99, RZ, PT ;  /* 0x000000ff6300720c */ /* 0x000fe20003f25270 */
[----:B-1----:R-:W-:Y:S02]  /*62e0*/  VIADD R3, R3, 0x60 ;  /* 0x0000006003037836 */ /* 0x002fe40000000000 */
[----:B------:R-:W-:Y:S02]  /*62f0*/  IMAD.U32 R0, RZ, RZ, UR46 ;  /* 0x0000002eff007e24 */ /* 0x000fe4000f8e00ff */
[----:B------:R-:W-:Y:S03]  /*6300*/  VIADD R93, R93, 0x1 ;  /* 0x000000015d5d7836 */ /* 0x000fe60000000000 */
[----:B------:R-:W-:Y:S05]  /*6310*/  PRMT R0, R0, 0x654, R3 ;  /* 0x0000065400007816 */ /* 0x000fea0000000003 */
[----:B------:R1:W2:Y:S04]  /*6320*/  @P1 LDS.128 R72, [R4+UR44+0x200] ;  /* 0x0002002c04481984 */ /* 0x0002a80008000c00 */
[----:B------:R1:W1:Y:S01]  /*6330*/  @P1 LDS.128 R76, [R2] ;  /* 0x00000000024c1984 */ /* 0x0002620000000c00 */
[C---:B------:R-:W-:Y:S01]  /*6340*/  ISETP.NE.AND P1, PT, R93.reuse, 0x2, PT ;  /* 0x000000025d00780c */ /* 0x040fe20003f25270 */
[----:B------:R-:W-:Y:S01]  /*6350*/  @!PT LDS RZ, [RZ] ;  /* 0x00000000fffff984 */ /* 0x000fe20000000800 */
[----:B------:R-:W-:Y:S01]  /*6360*/  @!PT LDS RZ, [RZ] ;  /* 0x00000000fffff984 */ /* 0x000fe20000000800 */
[----:B------:R-:W-:Y:S01]  /*6370*/  @!PT LDS RZ, [RZ] ;  /* 0x00000000fffff984 */ /* 0x000fe20000000800 */
[----:B------:R-:W-:Y:S01]  /*6380*/  @!PT LDS RZ, [RZ] ;  /* 0x00000000fffff984 */ /* 0x000fe20000000800 */
[----:B------:R5:W-:Y:S06]  /*6390*/  MEMBAR.ALL.CTA ;  /* 0x0000000000007992 */ /* 0x000bec0000008000 */
[----:B-----5:R-:W5:Y:S01]  /*63a0*/  FENCE.VIEW.ASYNC.S ;  /* 0x00000000000073c6 */ /* 0x020f620000000000 */
[----:B------:R-:W-:Y:S02]  /*63b0*/  SEL R3, RZ, 0x1, P1 ;  /* 0x00000001ff037807 */ /* 0x000fe40000800000 */
[----:B------:R-:W-:Y:S02]  /*63c0*/  SEL R93, R93, RZ, P1 ;  /* 0x000000ff5d5d7207 */ /* 0x000fe40000800000 */
[----:B------:R-:W-:Y:S01]  /*63d0*/  LOP3.LUT R92, R92, R3, RZ, 0x3c, !PT ;  /* 0x000000035c5c7212 */ /* 0x000fe200078e3cff */
[----:B-----5:R1:W-:Y:S06]  /*63e0*/  SYNCS.ARRIVE.TRANS64.RED.A1T0 RZ, [R0+URZ], RZ ;  /* 0x000000ff00ff79a7 */ /* 0x0203ec00081004ff */
.L_x_106:
[----:B------:R-:W-:Y:S05]  /*63f0*/  BSYNC B1 ;  /* 0x0000000000017941 */ /* 0x000fea0003800000 */
.L_x_105:
[----:B-1----:R-:W-:Y:S04]  /*6400*/  SHF.R.U32.HI R0, RZ, 0x15, R39 ;  /* 0x00000015ff007819 */ /* 0x002fe80000011627 */
[----:B------:R-:W-:Y:S01]  /*6410*/  LOP3.LUT P1, RZ, R0, 0x3, R87, 0x48, !PT ;  /* 0x0000000300ff7812 */ /* 0x000fe20007824857 */
[----:B------:R-:W-:Y:S01]  /*6420*/  @!UPT UIADD3 URZ, UPT, UPT, URZ, URZ, URZ ;  /* 0x000000fffffff290 */ /* 0x000fe2000fffe0ff */
[----:B----4-:R-:W-:Y:S11]  /*6430*/  @P0 BRA `(.L_x_110) ;  /* 0x0000000000080947 */ /* 0x010ff60003800000 */
[----:B------:R-:W1:Y:S02]  /*6440*/  SYNCS.PHASECHK.TRANS64.TRYWAIT P0, [R90+URZ+0xa0], R5 ;  /* 0x0000a0055a0075a7 */ /* 0x000e6400080011ff */
[----:B-1----:R-:W-:Y:S05]  /*6450*/  @!P0 BRA `(.L_x_111) ;  /* 0x0000002400308947 */ /* 0x002fea0003800000 */
.L_x_110:
[----:B------:R-:W-:Y:S05]  /*6460*/  @!P1 BRA `(.L_x_112) ;  /* 0x0000000000409947 */ /* 0x000fea0003800000 */
[----:B------:R-:W1:Y:S01]  /*6470*/  LDCU.64 UR8, c[0x4][0x70] ;  /* 0x01000e00ff0877ac */ /* 0x000e620008000a00 */
[----:B------:R-:W-:Y:S01]  /*6480*/  MOV R3, 0x0 ;  /* 0x0000000000037802 */ /* 0x000fe20000000f00 */
[----:B------:R-:W-:Y:S02]  /*6490*/  HFMA2 R12, -RZ, RZ, 0, 5.9604644775390625e-08 ;  /* 0x00000001ff0c7431 */ /* 0x000fe400000001ff */
[----:B------:R-:W-:Y:S02]  /*64a0*/  IMAD.MOV.U32 R8, RZ, RZ, 0x192 ;  /* 0x00000192ff087424 */ /* 0x000fe400078e00ff */
[----:B------:R-:W-:Y:S01]  /*64b0*/  IMAD.MOV.U32 R13, RZ, RZ, RZ ;  /* 0x000000ffff0d7224 */ /* 0x000fe200078e00ff */
[----:B------:R-:W4:Y:S01]  /*64c0*/  LDCU.64 UR6, c[0x4][0x78] ;  /* 0x01000f00ff0677ac */ /* 0x000f220008000a00 */
[----:B------:R-:W2:Y:S01]  /*64d0*/  LDC.64 R2, c[0x4][R3] ;  /* 0x0100000003027b82 */ /* 0x000ea20000000a00 */
[----:B------:R-:W5:Y:S01]  /*64e0*/  LDCU.64 UR4, c[0x4][0x10] ;  /* 0x01000200ff0477ac */ /* 0x000f620008000a00 */
[----:B-1----:R-:W-:Y:S01]  /*64f0*/  MOV R5, UR9 ;  /* 0x0000000900057c02 */ /* 0x002fe20008000f00 */
[----:B------:R-:W-:Y:S01]  /*6500*/  IMAD.U32 R4, RZ, RZ, UR8 ;  /* 0x00000008ff047e24 */ /* 0x000fe2000f8e00ff */
[----:B----4-:R-:W-:Y:S01]  /*6510*/  MOV R7, UR7 ;  /* 0x0000000700077c02 */ /* 0x010fe20008000f00 */
[----:B------:R-:W-:Y:S01]  /*6520*/  IMAD.U32 R6, RZ, RZ, UR6 ;  /* 0x00000006ff067e24 */ /* 0x000fe2000f8e00ff */
[----:B-----5:R-:W-:Y:S01]  /*6530*/  MOV R11, UR5 ;  /* 0x00000005000b7c02 */ /* 0x020fe20008000f00 */
[----:B------:R-:W-:Y:S02]  /*6540*/  IMAD.U32 R10, RZ, RZ, UR4 ;  /* 0x00000004ff0a7e24 */ /* 0x000fe4000f8e00ff */
[----:B------:R-:W-:Y:S07]  /*6550*/  LEPC R20, `(.L_x_112) ;  /* 0x000000001014794e */ /* 0x000fee0000000000 */
[----:B--23--:R-:W-:Y:S05]  /*6560*/  CALL.ABS.NOINC R2 ;  /* 0x0000000002007343 */ /* 0x00cfea0003c00000 */
.L_x_112:
[-C--:B--2---:R-:W-:Y:S01]  /*6570*/  F2FP.F16.E4M3.UNPACK_B R42, R72.reuse ;  /* 0x00000048ff2a723e */ /* 0x084fe200020006ff */
[----:B------:R-:W-:Y:S05]  /*6580*/  WARPSYNC.ALL ;  /* 0x0000000000007948 */ /* 0x000fea0003800000 */
[----:B------:R-:W-:Y:S01]  /*6590*/  R2UR UR4, R39 ;  /* 0x00000000270472ca */ /* 0x000fe200000e0000 */
[--C-:B------:R-:W-:Y:S01]  /*65a0*/  HADD2.F32 R40, -RZ, R42.reuse.H0_H0 ;  /* 0x2000002aff287230 */ /* 0x100fe20000004100 */
[----:B------:R-:W-:Y:S01]  /*65b0*/  F2FP.F16.E4M3.UNPACK_B R43, R72.H1 ;  /* 0x00000048ff2b723e */ /* 0x000fe200030006ff */
[----:B------:R-:W-:Y:S01]  /*65c0*/  HADD2.F32 R42, -RZ, R42.H1_H1 ;  /* 0x3000002aff2a7230 */ /* 0x000fe20000004100 */
[-C--:B------:R-:W-:Y:S01]  /*65d0*/  F2FP.F16.E4M3.UNPACK_B R45, R73.reuse ;  /* 0x00000049ff2d723e */ /* 0x080fe200020006ff */
[----:B------:R-:W-:Y:S01]  /*65e0*/  BSSY.RECONVERGENT B0, `(.L_x_113) ;  /* 0x000009f000007945 */ /* 0x000fe20003800200 */
[----:B------:R-:W-:Y:S01]  /*65f0*/  F2FP.F16.E4M3.UNPACK_B R47, R73.H1 ;  /* 0x00000049ff2f723e */ /* 0x000fe200030006ff */
[--C-:B------:R-:W-:Y:S01]  /*6600*/  HADD2.F32 R44, -RZ, R43.reuse.H0_H0 ;  /* 0x2000002bff2c7230 */ /* 0x100fe20000004100 */
[-C--:B------:R-:W-:Y:S01]  /*6610*/  F2FP.F16.E4M3.UNPACK_B R49, R74.reuse ;  /* 0x0000004aff31723e */ /* 0x080fe200020006ff */
[----:B------:R-:W-:Y:S01]  /*6620*/  HADD2.F32 R46, -RZ, R43.H1_H1 ;  /* 0x3000002bff2e7230 */ /* 0x000fe20000004100 */
[----:B------:R-:W-:Y:S01]  /*6630*/  F2FP.F16.E4M3.UNPACK_B R51, R74.H1 ;  /* 0x0000004aff33723e */ /* 0x000fe200030006ff */
[--C-:B------:R-:W-:Y:S01]  /*6640*/  HADD2.F32 R43, -RZ, R45.reuse.H0_H0 ;  /* 0x2000002dff2b7230 */ /* 0x100fe20000004100 */
[-C--:B------:R-:W-:Y:S01]  /*6650*/  F2FP.F16.E4M3.UNPACK_B R53, R75.reuse ;  /* 0x0000004bff35723e */ /* 0x080fe200020006ff */
[----:B-1----:R-:W3:Y:S01]  /*6660*/  LDTM.x32 R4, tmem[UR4] ;  /* 0x00000004000479ee */ /* 0x002ee200082c0000 */
[----:B------:R-:W-:Y:S01]  /*6670*/  F2FP.F16.E4M3.UNPACK_B R55, R75.H1 ;  /* 0x0000004bff37723e */ /* 0x000fe200030006ff */
[----:B------:R-:W-:Y:S01]  /*6680*/  HADD2.F32 R48, -RZ, R45.H1_H1 ;  /* 0x3000002dff307230 */ /* 0x000fe20000004100 */
[-C--:B------:R-:W-:Y:S01]  /*6690*/  F2FP.F16.E4M3.UNPACK_B R57, R76.reuse ;  /* 0x0000004cff39723e */ /* 0x080fe200020006ff */
[----:B------:R-:W-:Y:S01]  /*66a0*/  HADD2.F32 R52, -RZ, R49.H1_H1 ;  /* 0x30000031ff347230 */ /* 0x000fe20000004100 */
[----:B------:R-:W-:Y:S01]  /*66b0*/  IADD3 R109, PT, PT, R84, UR44, RZ ;  /* 0x0000002c546d7c10 */ /* 0x000fe2000fffe0ff */
[----:B------:R-:W-:Y:S01]  /*66c0*/  HADD2.F32 R56, -RZ, R53.H1_H1 ;  /* 0x30000035ff387230 */ /* 0x000fe20000004100 */
[----:B------:R-:W-:Y:S01]  /*66d0*/  ISETP.NE.AND P6, PT, R98, RZ, PT ;  /* 0x000000ff6200720c */ /* 0x000fe20003fc5270 */
[----:B------:R-:W-:Y:S01]  /*66e0*/  HADD2.F32 R60, -RZ, R57.H1_H1 ;  /* 0x30000039ff3c7230 */ /* 0x000fe20000004100 */
[----:B------:R-:W-:Y:S01]  /*66f0*/  MOV R98, 0x10 ;  /* 0x0000001000627802 */ /* 0x000fe20000000f00 */
[--C-:B------:R-:W-:Y:S01]  /*6700*/  HADD2.F32 R45, -RZ, R47.reuse.H0_H0 ;  /* 0x2000002fff2d7230 */ /* 0x100fe20000004100 */
[----:B------:R-:W-:Y:S01]  /*6710*/  LOP3.LUT P5, RZ, R85, 0x80, RZ, 0xc0, !PT ;  /* 0x0000008055ff7812 */ /* 0x000fe200078ac0ff */
[----:B------:R-:W-:Y:S01]  /*6720*/  HADD2.F32 R50, -RZ, R47.H1_H1 ;  /* 0x3000002fff327230 */ /* 0x000fe20000004100 */
[----:B------:R-:W-:Y:S01]  /*6730*/  F2FP.F16.E4M3.UNPACK_B R59, R76.H1 ;  /* 0x0000004cff3b723e */ /* 0x000fe200030006ff */
[----:B------:R-:W-:Y:S01]  /*6740*/  HADD2.F32 R47, -RZ, R49.H0_H0 ;  /* 0x20000031ff2f7230 */ /* 0x000fe20000004100 */
[----:B------:R-:W-:Y:S01]  /*6750*/  SEL R108, R98, 0xfffffff0, !P5 ;  /* 0xfffffff0626c7807 */ /* 0x000fe20006800000 */
[--C-:B------:R-:W-:Y:S01]  /*6760*/  HADD2.F32 R49, -RZ, R51.reuse.H0_H0 ;  /* 0x20000033ff317230 */ /* 0x100fe20000004100 */
[-C--:B------:R-:W-:Y:S01]  /*6770*/  F2FP.F16.E4M3.UNPACK_B R61, R77.reuse ;  /* 0x0000004dff3d723e */ /* 0x080fe200020006ff */
[----:B------:R-:W-:Y:S01]  /*6780*/  HADD2.F32 R54, -RZ, R51.H1_H1 ;  /* 0x30000033ff367230 */ /* 0x000fe20000004100 */
[----:B------:R-:W-:Y:S01]  /*6790*/  IADD3 R98, PT, PT, R109, R108, RZ ;  /* 0x0000006c6d627210 */ /* 0x000fe20007ffe0ff */
[----:B------:R-:W-:Y:S01]  /*67a0*/  HADD2.F32 R51, -RZ, R53.H0_H0 ;  /* 0x20000035ff337230 */ /* 0x000fe20000004100 */
[----:B------:R-:W-:Y:S01]  /*67b0*/  F2FP.F16.E4M3.UNPACK_B R63, R77.H1 ;  /* 0x0000004dff3f723e */ /* 0x000fe200030006ff */
[----:B------:R-:W-:Y:S01]  /*67c0*/  HADD2.F32 R64, -RZ, R61.H1_H1 ;  /* 0x3000003dff407230 */ /* 0x000fe20000004100 */
[----:B------:R-:W-:Y:S01]  /*67d0*/  F2FP.F16.E4M3.UNPACK_B R65, R78 ;  /* 0x0000004eff41723e */ /* 0x000fe200020006ff */
[C---:B---3--:R-:W-:Y:S01]  /*67e0*/  FMUL R0, R38.reuse, R4 ;  /* 0x0000000426007220 */ /* 0x048fe20000400000 */
[C---:B------:R-:W-:Y:S01]  /*67f0*/  FMUL R2, R38.reuse, R5 ;  /* 0x0000000526027220 */ /* 0x040fe20000400000 */
[C---:B------:R-:W-:Y:S01]  /*6800*/  FMUL R4, R38.reuse, R8 ;  /* 0x0000000826047220 */ /* 0x040fe20000400000 */
[C---:B------:R-:W-:Y:S01]  /*6810*/  FMUL R5, R38.reuse, R9 ;  /* 0x0000000926057220 */ /* 0x040fe20000400000 */
[C---:B------:R-:W-:Y:S01]  /*6820*/  FFMA R0, R41.reuse, R40, R0 ;  /* 0x0000002829007223 */ /* 0x040fe20000000000 */
[C---:B------:R-:W-:Y:S01]  /*6830*/  FFMA R2, R41.reuse, R42, R2 ;  /* 0x0000002a29027223 */ /* 0x040fe20000000002 */
[C---:B------:R-:W-:Y:S01]  /*6840*/  FMUL R8, R38.reuse, R12 ;  /* 0x0000000c26087220 */ /* 0x040fe20000400000 */
[C---:B------:R-:W-:Y:S01]  /*6850*/  FMUL R9, R38.reuse, R13 ;  /* 0x0000000d26097220 */ /* 0x040fe20000400000 */
[C---:B------:R-:W-:Y:S01]  /*6860*/  FMUL R12, R38.reuse, R16 ;  /* 0x00000010260c7220 */ /* 0x040fe20000400000 */
[C---:B------:R-:W-:Y:S01]  /*6870*/  FMUL R13, R38.reuse, R17 ;  /* 0x00000011260d7220 */ /* 0x040fe20000400000 */
[C---:B------:R-:W-:Y:S01]  /*6880*/  FMUL R16, R38.reuse, R20 ;  /* 0x0000001426107220 */ /* 0x040fe20000400000 */
[C---:B------:R-:W-:Y:S01]  /*6890*/  FMUL R17, R38.reuse, R21 ;  /* 0x0000001526117220 */ /* 0x040fe20000400000 */
[C---:B------:R-:W-:Y:S01]  /*68a0*/  FMUL R20, R38.reuse, R24 ;  /* 0x0000001826147220 */ /* 0x040fe20000400000 */
[C---:B------:R-:W-:Y:S01]  /*68b0*/  FMUL R21, R38.reuse, R25 ;  /* 0x0000001926157220 */ /* 0x040fe20000400000 */
[----:B------:R-:W-:Y:S02]  /*68c0*/  HADD2.F32 R68, -RZ, R65.H1_H1 ;  /* 0x30000041ff447230 */ /* 0x000fe40000004100 */
[C---:B------:R-:W-:Y:S01]  /*68d0*/  FMUL R24, R38.reuse, R28 ;  /* 0x0000001c26187220 */ /* 0x040fe20000400000 */
[C---:B------:R-:W-:Y:S01]  /*68e0*/  FMUL R25, R38.reuse, R29 ;  /* 0x0000001d26197220 */ /* 0x040fe20000400000 */
[C---:B------:R-:W-:Y:S01]  /*68f0*/  FMUL R28, R38.reuse, R32 ;  /* 0x00000020261c7220 */ /* 0x040fe20000400000 */
[C---:B------:R-:W-:Y:S01]  /*6900*/  FMUL R29, R38.reuse, R33 ;  /* 0x00000021261d7220 */ /* 0x040fe20000400000 */
[C---:B------:R-:W-:Y:S01]  /*6910*/  FMUL R3, R38.reuse, R6 ;  /* 0x0000000626037220 */ /* 0x040fe20000400000 */
[C---:B------:R-:W-:Y:S01]  /*6920*/  FMUL R7, R38.reuse, R7 ;  /* 0x0000000726077220 */ /* 0x040fe20000400000 */
[C---:B------:R-:W-:Y:S01]  /*6930*/  FMUL R6, R38.reuse, R10 ;  /* 0x0000000a26067220 */ /* 0x040fe20000400000 */
[----:B------:R-:W-:Y:S01]  /*6940*/  F2FP.F16.E4M3.UNPACK_B R67, R78.H1 ;  /* 0x0000004eff43723e */ /* 0x000fe200030006ff */
[C---:B------:R-:W-:Y:S01]  /*6950*/  FFMA R3, R41.reuse, R44, R3 ;  /* 0x0000002c29037223 */ /* 0x040fe20000000003 */
[C---:B------:R-:W-:Y:S01]  /*6960*/  FFMA R7, R41.reuse, R46, R7 ;  /* 0x0000002e29077223 */ /* 0x040fe20000000007 */
[----:B------:R-:W-:Y:S01]  /*6970*/  F2FP.F16.E4M3.UNPACK_B R40, R79 ;  /* 0x0000004fff28723e */ /* 0x000fe200020006ff */
[C---:B------:R-:W-:Y:S01]  /*6980*/  FFMA R4, R41.reuse, R43, R4 ;  /* 0x0000002b29047223 */ /* 0x040fe20000000004 */
[C---:B------:R-:W-:Y:S01]  /*6990*/  FFMA R5, R41.reuse, R48, R5 ;  /* 0x0000003029057223 */ /* 0x040fe20000000005 */
[----:B------:R-:W-:Y:S01]  /*69a0*/  F2FP.F16.E4M3.UNPACK_B R42, R79.H1 ;  /* 0x0000004fff2a723e */ /* 0x000fe200030006ff */
[----:B------:R-:W-:Y:S01]  /*69b0*/  FFMA R6, R41, R45, R6 ;  /* 0x0000002d29067223 */ /* 0x000fe20000000006 */
[----:B------:R-:W-:Y:S01]  /*69c0*/  F2FP.SATFINITE.E4M3.F32.PACK_AB_MERGE_C R101, R7, R3, RZ ;  /* 0x000000030765723e */ /* 0x000fe200048070ff */
[C---:B------:R-:W-:Y:S01]  /*69d0*/  FMUL R11, R38.reuse, R11 ;  /* 0x0000000b260b7220 */ /* 0x040fe20000400000 */
[C---:B------:R-:W-:Y:S01]  /*69e0*/  FMUL R10, R38.reuse, R14 ;  /* 0x0000000e260a7220 */ /* 0x040fe20000400000 */
[----:B------:R-:W-:Y:S01]  /*69f0*/  FMUL R15, R38, R15 ;  /* 0x0000000f260f7220 */ /* 0x000fe20000400000 */
[----:B------:R-:W-:Y:S01]  /*6a00*/  F2FP.SATFINITE.E4M3.F32.PACK_AB_MERGE_C R100, R2, R0, R101 ;  /* 0x000000000264723e */ /* 0x000fe20004807065 */
[C---:B------:R-:W-:Y:S01]  /*6a10*/  FFMA R11, R41.reuse, R50, R11 ;  /* 0x00000032290b7223 */ /* 0x040fe2000000000b */
[----:B------:R-:W-:Y:S01]  /*6a20*/  FFMA R8, R41, R47, R8 ;  /* 0x0000002f29087223 */ /* 0x000fe20000000008 */
[----:B------:R-:W-:Y:S01]  /*6a30*/  ISETP.NE.AND P0, PT, R97, RZ, PT ;  /* 0x000000ff6100720c */ /* 0x000fe20003f05270 */
[----:B------:R-:W-:Y:S01]  /*6a40*/  FFMA R9, R41, R52, R9 ;  /* 0x0000003429097223 */ /* 0x000fe20000000009 */
[--C-:B------:R-:W-:Y:S01]  /*6a50*/  HADD2.F32 R53, -RZ, R55.reuse.H0_H0 ;  /* 0x20000037ff357230 */ /* 0x100fe20000004100 */
[----:B------:R-:W-:Y:S01]  /*6a60*/  F2FP.SATFINITE.E4M3.F32.PACK_AB_MERGE_C R101, R11, R6, RZ ;  /* 0x000000060b65723e */ /* 0x000fe200048070ff */
[C---:B------:R-:W-:Y:S01]  /*6a70*/  FFMA R10, R41.reuse, R49, R10 ;  /* 0x00000031290a7223 */ /* 0x040fe2000000000a */
[C---:B------:R-:W-:Y:S01]  /*6a80*/  FFMA R15, R41.reuse, R54, R15 ;  /* 0x00000036290f7223 */ /* 0x040fe2000000000f */
[----:B------:R-:W-:Y:S01]  /*6a90*/  FFMA R12, R41, R51, R12 ;  /* 0x00000033290c7223 */ /* 0x000fe2000000000c */
[----:B------:R-:W-:Y:S01]  /*6aa0*/  F2FP.SATFINITE.E4M3.F32.PACK_AB_MERGE_C R101, R5, R4, R101 ;  /* 0x000000040565723e */ /* 0x000fe20004807065 */
[----:B------:R-:W-:Y:S01]  /*6ab0*/  FFMA R13, R41, R56, R13 ;  /* 0x00000038290d7223 */ /* 0x000fe2000000000d */
[----:B------:R-:W-:Y:S01]  /*6ac0*/  HADD2.F32 R58, -RZ, R55.H1_H1 ;  /* 0x30000037ff3a7230 */ /* 0x000fe20000004100 */
[----:B------:R-:W-:Y:S01]  /*6ad0*/  F2FP.SATFINITE.E4M3.F32.PACK_AB_MERGE_C R102, R15, R10, RZ ;  /* 0x0000000a0f66723e */ /* 0x000fe200048070ff */
[----:B------:R-:W-:Y:S02]  /*6ae0*/  HADD2.F32 R55, -RZ, R57.H0_H0 ;  /* 0x20000039ff377230 */ /* 0x000fe40000004100 */
[C---:B------:R-:W-:Y:S01]  /*6af0*/  FMUL R14, R38.reuse, R18 ;  /* 0x00000012260e7220 */ /* 0x040fe20000400000 */
[C---:B------:R-:W-:Y:S01]  /*6b00*/  FMUL R19, R38.reuse, R19 ;  /* 0x0000001326137220 */ /* 0x040fe20000400000 */
[--C-:B------:R-:W-:Y:S02]  /*6b10*/  HADD2.F32 R57, -RZ, R59.reuse.H0_H0 ;  /* 0x2000003bff397230 */ /* 0x100fe40000004100 */
[C---:B------:R-:W-:Y:S01]  /*6b20*/  FMUL R18, R38.reuse, R22 ;  /* 0x0000001626127220 */ /* 0x040fe20000400000 */
[C---:B------:R-:W-:Y:S01]  /*6b30*/  FFMA R14, R41.reuse, R53, R14 ;  /* 0x00000035290e7223 */ /* 0x040fe2000000000e */
[----:B------:R-:W-:Y:S02]  /*6b40*/  HADD2.F32 R62, -RZ, R59.H1_H1 ;  /* 0x3000003bff3e7230 */ /* 0x000fe40000004100 */
[C---:B------:R-:W-:Y:S01]  /*6b50*/  FFMA R19, R41.reuse, R58, R19 ;  /* 0x0000003a29137223 */ /* 0x040fe20000000013 */
[----:B------:R-:W-:Y:S02]  /*6b60*/  HADD2.F32 R59, -RZ, R61.H0_H0 ;  /* 0x2000003dff3b7230 */ /* 0x000fe40000004100 */
[C---:B------:R-:W-:Y:S01]  /*6b70*/  FMUL R23, R38.reuse, R23 ;  /* 0x0000001726177220 */ /* 0x040fe20000400000 */
[C---:B------:R-:W-:Y:S01]  /*6b80*/  FFMA R16, R41.reuse, R55, R16 ;  /* 0x0000003729107223 */ /* 0x040fe20000000010 */
[C---:B------:R-:W-:Y:S01]  /*6b90*/  FFMA R17, R41.reuse, R60, R17 ;  /* 0x0000003c29117223 */ /* 0x040fe20000000011 */
[--C-:B------:R-:W-:Y:S02]  /*6ba0*/  HADD2.F32 R61, -RZ, R63.reuse.H0_H0 ;  /* 0x2000003fff3d7230 */ /* 0x100fe40000004100 */
[C---:B------:R-:W-:Y:S01]  /*6bb0*/  FFMA R18, R41.reuse, R57, R18 ;  /* 0x0000003929127223 */ /* 0x040fe20000000012 */
[----:B------:R-:W-:Y:S02]  /*6bc0*/  HADD2.F32 R66, -RZ, R63.H1_H1 ;  /* 0x3000003fff427230 */ /* 0x000fe40000004100 */
[C---:B------:R-:W-:Y:S01]  /*6bd0*/  FMUL R22, R38.reuse, R26 ;  /* 0x0000001a26167220 */ /* 0x040fe20000400000 */
[----:B------:R-:W-:Y:S02]  /*6be0*/  HADD2.F32 R63, -RZ, R65.H0_H0 ;  /* 0x20000041ff3f7230 */ /* 0x000fe40000004100 */
[C---:B------:R-:W-:Y:S01]  /*6bf0*/  FFMA R23, R41.reuse, R62, R23 ;  /* 0x0000003e29177223 */ /* 0x040fe20000000017 */
[C---:B------:R-:W-:Y:S01]  /*6c00*/  FMUL R27, R38.reuse, R27 ;  /* 0x0000001b261b7220 */ /* 0x040fe20000400000 */
[C---:B------:R-:W-:Y:S01]  /*6c10*/  FFMA R20, R41.reuse, R59, R20 ;  /* 0x0000003b29147223 */ /* 0x040fe20000000014 */
[C---:B------:R-:W-:Y:S01]  /*6c20*/  FFMA R21, R41.reuse, R64, R21 ;  /* 0x0000004029157223 */ /* 0x040fe20000000015 */
[--C-:B------:R-:W-:Y:S02]  /*6c30*/  HADD2.F32 R65, -RZ, R67.reuse.H0_H0 ;  /* 0x20000043ff417230 */ /* 0x100fe40000004100 */
[C---:B------:R-:W-:Y:S01]  /*6c40*/  FFMA R22, R41.reuse, R61, R22 ;  /* 0x0000003d29167223 */ /* 0x040fe20000000016 */
[----:B------:R-:W-:Y:S02]  /*6c50*/  HADD2.F32 R70, -RZ, R67.H1_H1 ;  /* 0x30000043ff467230 */ /* 0x000fe40000004100 */
[C---:B------:R-:W-:Y:S01]  /*6c60*/  FMUL R26, R38.reuse, R30 ;  /* 0x0000001e261a7220 */ /* 0x040fe20000400000 */
[--C-:B------:R-:W-:Y:S02]  /*6c70*/  HADD2.F32 R67, -RZ, R40.reuse.H0_H0 ;  /* 0x20000028ff437230 */ /* 0x100fe40000004100 */
[C---:B------:R-:W-:Y:S01]  /*6c80*/  FFMA R27, R41.reuse, R66, R27 ;  /* 0x00000042291b7223 */ /* 0x040fe2000000001b */
[C---:B------:R-:W-:Y:S01]  /*6c90*/  FMUL R31, R38.reuse, R31 ;  /* 0x0000001f261f7220 */ /* 0x040fe20000400000 */
[C---:B------:R-:W-:Y:S01]  /*6ca0*/  FFMA R24, R41.reuse, R63, R24 ;  /* 0x0000003f29187223 */ /* 0x040fe20000000018 */
[----:B------:R-:W-:Y:S02]  /*6cb0*/  HADD2.F32 R40, -RZ, R40.H1_H1 ;  /* 0x30000028ff287230 */ /* 0x000fe40000004100 */
[C---:B------:R-:W-:Y:S01]  /*6cc0*/  FFMA R25, R41.reuse, R68, R25 ;  /* 0x0000004429197223 */ /* 0x040fe20000000019 */
[--C-:B------:R-:W-:Y:S02]  /*6cd0*/  HADD2.F32 R69, -RZ, R42.reuse.H0_H0 ;  /* 0x2000002aff457230 */ /* 0x100fe40000004100 */
[C---:B------:R-:W-:Y:S01]  /*6ce0*/  FFMA R26, R41.reuse, R65, R26 ;  /* 0x00000041291a7223 */ /* 0x040fe2000000001a */
[----:B------:R-:W-:Y:S02]  /*6cf0*/  HADD2.F32 R42, -RZ, R42.H1_H1 ;  /* 0x3000002aff2a7230 */ /* 0x000fe40000004100 */
[C---:B------:R-:W-:Y:S01]  /*6d00*/  FMUL R30, R38.reuse, R34 ;  /* 0x00000022261e7220 */ /* 0x040fe20000400000 */
[----:B------:R-:W-:Y:S01]  /*6d10*/  FFMA R31, R41, R70, R31 ;  /* 0x00000046291f7223 */ /* 0x000fe2000000001f */
[----:B------:R-:W-:Y:S01]  /*6d20*/  FMUL R35, R38, R35 ;  /* 0x0000002326237220 */ /* 0x000fe20000400000 */
[----:B------:R-:W-:Y:S01]  /*6d30*/  F2FP.SATFINITE.E4M3.F32.PACK_AB_MERGE_C R103, R19, R14, RZ ;  /* 0x0000000e1367723e */ /* 0x000fe200048070ff */
[C---:B------:R-:W-:Y:S01]  /*6d40*/  FFMA R28, R41.reuse, R67, R28 ;  /* 0x00000043291c7223 */ /* 0x040fe2000000001c */
[C---:B------:R-:W-:Y:S01]  /*6d50*/  FFMA R29, R41.reuse, R40, R29 ;  /* 0x00000028291d7223 */ /* 0x040fe2000000001d */
[C---:B------:R-:W-:Y:S01]  /*6d60*/  FFMA R30, R41.reuse, R69, R30 ;  /* 0x00000045291e7223 */ /* 0x040fe2000000001e */
[----:B------:R-:W-:Y:S01]  /*6d70*/  FFMA R35, R41, R42, R35 ;  /* 0x0000002a29237223 */ /* 0x000fe20000000023 */
[----:B------:R-:W-:Y:S02]  /*6d80*/  F2FP.SATFINITE.E4M3.F32.PACK_AB_MERGE_C R102, R9, R8, R102 ;  /* 0x000000080966723e */ /* 0x000fe40004807066 */
[----:B------:R-:W-:Y:S02]  /*6d90*/  F2FP.SATFINITE.E4M3.F32.PACK_AB_MERGE_C R103, R13, R12, R103 ;  /* 0x0000000c0d67723e */ /* 0x000fe40004807067 */
[----:B------:R-:W-:Y:S02]  /*6da0*/  F2FP.SATFINITE.E4M3.F32.PACK_AB_MERGE_C R104, R23, R18, RZ ;  /* 0x000000121768723e */ /* 0x000fe400048070ff */
[----:B------:R-:W-:Y:S01]  /*6db0*/  F2FP.SATFINITE.E4M3.F32.PACK_AB_MERGE_C R105, R27, R22, RZ ;  /* 0x000000161b69723e */ /* 0x000fe200048070ff */
[----:B------:R1:W-:Y:S01]  /*6dc0*/  STS.128 [R84+UR44+0x2200], R100 ;  /* 0x0022006454007988 */ /* 0x0003e20008000c2c */
[----:B------:R-:W-:Y:S02]  /*6dd0*/  F2FP.SATFINITE.E4M3.F32.PACK_AB_MERGE_C R110, R31, R26, RZ ;  /* 0x0000001a1f6e723e */ /* 0x000fe400048070ff */
[----:B------:R-:W-:Y:S02]  /*6de0*/  F2FP.SATFINITE.E4M3.F32.PACK_AB_MERGE_C R111, R35, R30, RZ ;  /* 0x0000001e236f723e */ /* 0x000fe400048070ff */
[----:B------:R-:W-:Y:S02]  /*6df0*/  F2FP.SATFINITE.E4M3.F32.PACK_AB_MERGE_C R104, R17, R16, R104 ;  /* 0x000000101168723e */ /* 0x000fe40004807068 */
[----:B------:R-:W-:Y:S02]  /*6e00*/  F2FP.SATFINITE.E4M3.F32.PACK_AB_MERGE_C R105, R21, R20, R105 ;  /* 0x000000141569723e */ /* 0x000fe40004807069 */
[----:B------:R-:W-:Y:S02]  /*6e10*/  F2FP.SATFINITE.E4M3.F32.PACK_AB_MERGE_C R106, R25, R24, R110 ;  /* 0x00000018196a723e */ /* 0x000fe4000480706e */
[----:B------:R-:W-:Y:S02]  /*6e20*/  F2FP.SATFINITE.E4M3.F32.PACK_AB_MERGE_C R107, R29, R28, R111 ;  /* 0x0000001c1d6b723e */ /* 0x000fe4000480706f */
[----:B------:R-:W-:Y:S02]  /*6e30*/  LEA R109, R93, UR44, 0x3 ;  /* 0x0000002c5d6d7c11 */ /* 0x000fe4000f8e18ff */
[----:B------:R-:W-:Y:S01]  /*6e40*/  @P6 SHF.L.U32 R110, R92, 0x1f, RZ ;  /* 0x0000001f5c6e6819 */ /* 0x000fe200000006ff */
[----:B------:R1:W-:Y:S01]  /*6e50*/  STS.128 [R98+0x2200], R104 ;  /* 0x0022006862007388 */ /* 0x0003e20000000c00 */
[----:B------:R-:W-:Y:S01]  /*6e60*/  @!PT LDS RZ, [RZ] ;  /* 0x00000000fffff984 */ /* 0x000fe20000000800 */
[----:B------:R-:W-:Y:S01]  /*6e70*/  @!PT LDS RZ, [RZ] ;  /* 0x00000000fffff984 */ /* 0x000fe20000000800 */
[----:B------:R-:W-:Y:S01]  /*6e80*/  @!PT LDS RZ, [RZ] ;  /* 0x00000000fffff984 */ /* 0x000fe20000000800 */
[----:B------:R-:W-:Y:S01]  /*6e90*/  @!PT LDS RZ, [RZ] ;  /* 0x00000000fffff984 */ /* 0x000fe20000000800 */
[----:B------:R2:W-:Y:S07]  /*6ea0*/  MEMBAR.ALL.CTA ;  /* 0x0000000000007992 */ /* 0x0005ee0000008000 */
[----:B--2---:R-:W2:Y:S02]  /*6eb0*/  FENCE.VIEW.ASYNC.S ;  /* 0x00000000000073c6 */ /* 0x004ea40000000000 */
[----:B--2---:R-:W-:Y:S06]  /*6ec0*/  BAR.SYNC.DEFER_BLOCKING 0x1, 0x80 ;  /* 0x0042000000007b1d */ /* 0x004fec0000010000 */
[----:B------:R-:W-:Y:S05]  /*6ed0*/  @P0 BRA `(.L_x_114) ;  /* 0x00000000003c0947 */ /* 0x000fea0003800000 */
[----:B------:R-:W2:Y:S01]  /*6ee0*/  LDCU.64 UR6, c[0x0][0x348] ;  /* 0x00006900ff0677ac */ /* 0x000ea20008000a00 */
[----:B------:R-:W-:Y:S01]  /*6ef0*/  UIADD3 UR4, UPT, UPT, UR44, 0x2200, URZ ;  /* 0x000022002c047890 */ /* 0x000fe2000fffe0ff */
[----:B------:R-:W-:Y:S01]  /*6f00*/  UMOV UR51, UR36 ;  /* 0x0000002400337c82 */ /* 0x000fe20008000000 */
[----:B------:R-:W-:Y:S02]  /*6f10*/  UIADD3 UR9, UPT, UPT, UR49, 0x40, URZ ;  /* 0x0000004031097890 */ /* 0x000fe4000fffe0ff */
[----:B------:R-:W-:Y:S02]  /*6f20*/  UIADD3 UR8, UPT, UPT, UR44, 0x2a00, URZ ;  /* 0x00002a002c087890 */ /* 0x000fe4000fffe0ff */
[----:B------:R-:W-:Y:S01]  /*6f30*/  MOV R96, UR4 ;  /* 0x0000000400607c02 */ /* 0x000fe20008000f00 */
[----:B------:R-:W-:Y:S01]  /*6f40*/  UMOV UR10, UR50 ;  /* 0x00000032000a7c82 */ /* 0x000fe20008000000 */
[----:B------:R-:W-:Y:S02]  /*6f50*/  UMOV UR11, UR36 ;  /* 0x00000024000b7c82 */ /* 0x000fe40008000000 */
[----:B------:R-:W-:Y:S01]  /*6f60*/  R2UR UR48, R96 ;  /* 0x00000000603072ca */ /* 0x000fe200000e0000 */
[----:B--2---:R-:W-:Y:S04]  /*6f70*/  UIADD3 UR4, UP0, UPT, UR6, 0x680, URZ ;  /* 0x0000068006047890 */ /* 0x004fe8000ff1e0ff */
[----:B------:R-:W-:Y:S09]  /*6f80*/  UIADD3.X UR5, UPT, UPT, URZ, UR7, URZ, UP0, !UPT ;  /* 0x00000007ff057290 */ /* 0x000ff200087fe4ff */
[----:B------:R2:W-:Y:S01]  /*6f90*/  UTMASTG.3D [UR48], [UR4] ;  /* 0x00000030040073b5 */ /* 0x0005e20008010000 */
[----:B------:R2:W-:Y:S01]  /*6fa0*/  UTMASTG.3D [UR8], [UR4] ;  /* 0x00000008040073b5 */ /* 0x0005e20008010000 */
[----:B------:R0:W-:Y:S01]  /*6fb0*/  UTMACMDFLUSH ;  /* 0x00000000000079b7 */ /* 0x0001e20000000000 */
[----:B--2---:R-:W-:Y:S04]  /*6fc0*/  DEPBAR.LE SB0, 0x1 ;  /* 0x000080400000791a */ /* 0x004fe80000000000 */
.L_x_114:
[----:B------:R-:W-:Y:S05]  /*6fd0*/  BSYNC.RECONVERGENT B0 ;  /* 0x0000000000007941 */ /* 0x000fea0003800200 */
.L_x_113:
[----:B------:R-:W-:Y:S06]  /*6fe0*/  BAR.SYNC.DEFER_BLOCKING 0x1, 0x80 ;  /* 0x0042000000007b1d */ /* 0x000fec0000010000 */
[----:B------:R-:W2:Y:S01]  /*6ff0*/  @P6 SYNCS.PHASECHK.TRANS64.TRYWAIT P0, [R109+URZ+0x50], R110 ;  /* 0x0000506e6d0065a7 */ /* 0x000ea200080011ff */
[----:B------:R-:W-:Y:S01]  /*7000*/  BSSY B1, `(.L_x_115) ;  /* 0x0000020000017945 */ /* 0x000fe20003800000 */
[----:B--2---:R-:W-:Y:S03]  /*7010*/  @P6 SEL R71, RZ, 0x1, !P0 ;  /* 0x00000001ff476807 */ /* 0x004fe60004000000 */
[----:B------:R-:W-:Y:S05]  /*7020*/  @!P6 BRA `(.L_x_116) ;  /* 0x000000000074e947 */ /* 0x000fea0003800000 */
[----:B------:R-:W-:Y:S01]  /*7030*/  ISETP.NE.AND P1, PT, R99, RZ, PT ;  /* 0x000000ff6300720c */ /* 0x000fe20003f25270 */
[----:B------:R-:W-:Y:S01]  /*7040*/  BSSY B0, `(.L_x_117) ;  /* 0x0000009000007945 */ /* 0x000fe20003800000 */
[----:B------:R-:W-:Y:S11]  /*7050*/  ISETP.NE.AND P0, PT, R71, RZ, PT ;  /* 0x000000ff4700720c */ /* 0x000ff60003f05270 */
[----:B------:R-:W-:Y:S05]  /*7060*/  @P1 IMAD R0, R93, 0x1000, R84 ;  /* 0x000010005d001824 */ /* 0x000fea00078e0254 */
[----:B------:R-:W-:Y:S05]  /*7070*/  @P1 IADD3 R3, PT, PT, R0, UR44, RZ ;  /* 0x0000002c00031c10 */ /* 0x000fea000fffe0ff */
[----:B------:R-:W-:Y:S01]  /*7080*/  @P1 IMAD.IADD R3, R3, 0x1, R108 ;  /* 0x0000000103031824 */ /* 0x000fe200078e026c */
[----:B------:R-:W-:Y:S06]  /*7090*/  @P0 BRA `(.L_x_118) ;  /* 0x00000000000c0947 */ /* 0x000fec0003800000 */
[----:B------:R-:W-:Y:S04]  /*70a0*/  SHF.L.U32 R2, R92, 0x1f, RZ ;  /* 0x0000001f5c027819 */ /* 0x000fe800000006ff */
[----:B------:R-:W2:Y:S02]  /*70b0*/  SYNCS.PHASECHK.TRANS64.TRYWAIT P0, [R109+URZ+0x50], R2 ;  /* 0x000050026d0075a7 */ /* 0x000ea400080011ff */
[----:B--2---:R-:W-:Y:S05]  /*70c0*/  @!P0 BRA `(.L_x_119) ;  /* 0x0000001800288947 */ /* 0x004fea0003800000 */
.L_x_118:
[----:B------:R-:W-:Y:S05]  /*70d0*/  BSYNC B0 ;  /* 0x0000000000007941 */ /* 0x000fea0003800000 */
.L_x_117:
[----:B------:R-:W-:Y:S01]  /*70e0*/  ISETP.NE.AND P0, PT, R99, RZ, PT ;  /* 0x000000ff6300720c */ /* 0x000fe20003f05270 */
[----:B--2---:R-:W-:Y:S02]  /*70f0*/  VIADD R109, R109, 0x60 ;  /* 0x000000606d6d7836 */ /* 0x004fe40000000000 */
[----:B------:R-:W-:Y:S02]  /*7100*/  IMAD.U32 R2, RZ, RZ, UR46 ;  /* 0x0000002eff027e24 */ /* 0x000fe4000f8e00ff */
[----:B------:R-:W-:Y:S03]  /*7110*/  VIADD R93, R93, 0x1 ;  /* 0x000000015d5d7836 */ /* 0x000fe60000000000 */
[----:B------:R-:W-:Y:S05]  /*7120*/  PRMT R2, R2, 0x654, R109 ;  /* 0x0000065402027816 */ /* 0x000fea000000006d */
[----:B------:R2:W3:Y:S04]  /*7130*/  @P0 LDS.128 R72, [R0+UR44+0x200] ;  /* 0x0002002c00480984 */ /* 0x0004e80008000c00 */
[----:B------:R2:W4:Y:S01]  /*7140*/  @P0 LDS.128 R76, [R3+0x200] ;  /* 0x00020000034c0984 */ /* 0x0005220000000c00 */
        /* <DEDUP_REMOVED lines=11> */
.L_x_116:
[----:B------:R-:W-:Y:S05]  /*7200*/  BSYNC B1 ;  /* 0x0000000000017941 */ /* 0x000fea0003800000 */
.L_x_115:
[----:B--2---:R-:W-:Y:S05]  /*7210*/  VIADD R0, R39, 0x20 ;  /* 0x0000002027007836 */ /* 0x004fea0000000000 */
[----:B------:R-:W-:Y:S04]  /*7220*/  SHF.R.U32.HI R0, RZ, 0x15, R0 ;  /* 0x00000015ff007819 */ /* 0x000fe80000011600 */
[----:B------:R-:W-:Y:S11]  /*7230*/  LOP3.LUT P0, RZ, R0, 0x3, R87, 0x48, !PT ;  /* 0x0000000300ff7812 */ /* 0x000ff60007804857 */
[----:B------:R-:W-:Y:S02]  /*7240*/  @!UPT UIADD3 URZ, UPT, UPT, URZ, URZ, URZ ;  /* 0x000000fffffff290 */ /* 0x000fe4000fffe0ff */
[----:B------:R-:W-:Y:S05]  /*7250*/  @!P0 BRA `(.L_x_120) ;  /* 0x0000000000408947 */ /* 0x000fea0003800000 */
[----:B------:R-:W2:Y:S01]  /*7260*/  LDCU.64 UR8, c[0x4][0x70] ;  /* 0x01000e00ff0877ac */ /* 0x000ea20008000a00 */
[----:B------:R-:W-:Y:S01]  /*7270*/  MOV R3, 0x0 ;  /* 0x0000000000037802 */ /* 0x000fe20000000f00 */
[----:B------:R-:W-:Y:S02]  /*7280*/  HFMA2 R12, -RZ, RZ, 0, 5.9604644775390625e-08 ;  /* 0x00000001ff0c7431 */ /* 0x000fe400000001ff */
[----:B------:R-:W-:Y:S02]  /*7290*/  IMAD.MOV.U32 R8, RZ, RZ, 0x192 ;  /* 0x00000192ff087424 */ /* 0x000fe400078e00ff */
[----:B------:R-:W-:Y:S01]  /*72a0*/  IMAD.MOV.U32 R13, RZ, RZ, RZ ;  /* 0x000000ffff0d7224 */ /* 0x000fe200078e00ff */
[----:B------:R-:W5:Y:S01]  /*72b0*/  LDCU.64 UR6, c[0x4][0x78] ;  /* 0x01000f00ff0677ac */ /* 0x000f620008000a00 */
[----:B------:R-:W1:Y:S01]  /*72c0*/  LDC.64 R2, c[0x4][R3] ;  /* 0x0100000003027b82 */ /* 0x000e620000000a00 */
[----:B------:R-:W3:Y:S01]  /*72d0*/  LDCU.64 UR4, c[0x4][0x10] ;  /* 0x01000200ff0477ac */ /* 0x000ee20008000a00 */
[----:B--2---:R-:W-:Y:S01]  /*72e0*/  MOV R5, UR9 ;  /* 0x0000000900057c02 */ /* 0x004fe20008000f00 */
[----:B------:R-:W-:Y:S01]  /*72f0*/  IMAD.U32 R4, RZ, RZ, UR8 ;  /* 0x00000008ff047e24 */ /* 0x000fe2000f8e00ff */
[----:B-----5:R-:W-:Y:S01]  /*7300*/  MOV R7, UR7 ;  /* 0x0000000700077c02 */ /* 0x020fe20008000f00 */
[----:B------:R-:W-:Y:S01]  /*7310*/  IMAD.U32 R6, RZ, RZ, UR6 ;  /* 0x00000006ff067e24 */ /* 0x000fe2000f8e00ff */
[----:B---3--:R-:W-:Y:S01]  /*7320*/  MOV R11, UR5 ;  /* 0x00000005000b7c02 */ /* 0x008fe20008000f00 */
[----:B------:R-:W-:Y:S02]  /*7330*/  IMAD.U32 R10, RZ, RZ, UR4 ;  /* 0x00000004ff0a7e24 */ /* 0x000fe4000f8e00ff */
[----:B------:R-:W-:Y:S07]  /*7340*/  LEPC R20, `(.L_x_120) ;  /* 0x000000001014794e */ /* 0x000fee0000000000 */
[----:B-1--4-:R-:W-:Y:S05]  /*7350*/  CALL.ABS.NOINC R2 ;  /* 0x0000000002007343 */ /* 0x012fea0003c00000 */
.L_x_120:
[----:B------:R-:W-:Y:S01]  /*7360*/  ISETP.NE.AND P0, PT, R97, RZ, PT ;  /* 0x000000ff6100720c */ /* 0x000fe20003f05270 */
[----:B------:R-:W-:Y:S05]  /*7370*/  WARPSYNC.ALL ;  /* 0x0000000000007948 */ /* 0x000fea0003800000 */
[----:B------:R-:W-:Y:S01]  /*7380*/  R2UR UR4, R39 ;  /* 0x00000000270472ca */ /* 0x000fe200000e0000 */
[----:B------:R-:W-:Y:S01]  /*7390*/  BSSY.RECONVERGENT B0, `(.L_x_121) ;  /* 0x00000a0000007945 */ /* 0x000fe20003800200 */
[-C--:B---3--:R-:W-:Y:S02]  /*73a0*/  F2FP.F16.E4M3.UNPACK_B R42, R72.reuse ;  /* 0x00000048ff2a723e */ /* 0x088fe400020006ff */
[----:B------:R-:W-:Y:S02]  /*73b0*/  F2FP.F16.E4M3.UNPACK_B R72, R72.H1 ;  /* 0x00000048ff48723e */ /* 0x000fe400030006ff */
[-C--:B------:R-:W-:Y:S01]  /*73c0*/  F2FP.F16.E4M3.UNPACK_B R46, R73.reuse ;  /* 0x00000049ff2e723e */ /* 0x080fe200020006ff */
[--C-:B------:R-:W-:Y:S01]  /*73d0*/  HADD2.F32 R40, -RZ, R42.reuse.H0_H0 ;  /* 0x2000002aff287230 */ /* 0x100fe20000004100 */
[----:B------:R-:W-:Y:S01]  /*73e0*/  F2FP.F16.E4M3.UNPACK_B R73, R73.H1 ;  /* 0x00000049ff49723e */ /* 0x000fe200030006ff */
[----:B------:R-:W-:Y:S01]  /*73f0*/  HADD2.F32 R42, -RZ, R42.H1_H1 ;  /* 0x3000002aff2a7230 */ /* 0x000fe20000004100 */
[-C--:B------:R-:W-:Y:S01]  /*7400*/  F2FP.F16.E4M3.UNPACK_B R50, R74.reuse ;  /* 0x0000004aff32723e */ /* 0x080fe200020006ff */
[----:B------:R-:W-:Y:S01]  /*7410*/  HADD2.F32 R43, -RZ, R72.H0_H0 ;  /* 0x20000048ff2b7230 */ /* 0x000fe20000004100 */
[----:B------:R-:W-:Y:S01]  /*7420*/  F2FP.F16.E4M3.UNPACK_B R74, R74.H1 ;  /* 0x0000004aff4a723e */ /* 0x000fe200030006ff */
[----:B------:R-:W2:Y:S01]  /*7430*/  LDTM.x32 R4, tmem[UR4+0x20] ;  /* 0x00002004000479ee */ /* 0x000ea200082c0000 */
[----:B------:R-:W-:Y:S01]  /*7440*/  NOP ;  /* 0x0000000000007918 */ /* 0x000fe20000000000 */
[----:B------:R-:W-:Y:S01]  /*7450*/  IADD3 R90, PT, PT, R90, 0xc0, RZ ;  /* 0x000000c05a5a7810 */ /* 0x000fe20007ffe0ff */
[--C-:B------:R-:W-:Y:S01]  /*7460*/  HADD2.F32 R45, -RZ, R46.reuse.H0_H0 ;  /* 0x2000002eff2d7230 */ /* 0x100fe20000004100 */
[----:B------:R-:W-:Y:S01]  /*7470*/  F2FP.F16.E4M3.UNPACK_B R54, R75 ;  /* 0x0000004bff36723e */ /* 0x000fe200020006ff */
[----:B------:R-:W-:Y:S01]  /*7480*/  HADD2.F32 R46, -RZ, R46.H1_H1 ;  /* 0x3000002eff2e7230 */ /* 0x000fe20000004100 */
[----:B------:R-:W-:Y:S01]  /*7490*/  LOP3.LUT R90, R90, 0xfefffff8, RZ, 0xc0, !PT ;  /* 0xfefffff85a5a7812 */ /* 0x000fe200078ec0ff */
[--C-:B------:R-:W-:Y:S01]  /*74a0*/  HADD2.F32 R49, -RZ, R50.reuse.H0_H0 ;  /* 0x20000032ff317230 */ /* 0x100fe20000004100 */
[----:B----4-:R-:W-:Y:S01]  /*74b0*/  F2FP.F16.E4M3.UNPACK_B R58, R76 ;  /* 0x0000004cff3a723e */ /* 0x010fe200020006ff */
[----:B------:R-:W-:Y:S01]  /*74c0*/  HADD2.F32 R50, -RZ, R50.H1_H1 ;  /* 0x30000032ff327230 */ /* 0x000fe20000004100 */
[----:B--2---:R2:W-:Y:S01]  /*74d0*/  SYNCS.ARRIVE.TRANS64.RED.A1T0 RZ, [R90+URZ], RZ ;  /* 0x000000ff5aff79a7 */ /* 0x0045e200081004ff */
[--C-:B------:R-:W-:Y:S01]  /*74e0*/  HADD2.F32 R53, -RZ, R54.reuse.H0_H0 ;  /* 0x20000036ff357230 */ /* 0x100fe20000004100 */
[----:B------:R-:W-:Y:S01]  /*74f0*/  F2FP.F16.E4M3.UNPACK_B R62, R77 ;  /* 0x0000004dff3e723e */ /* 0x000fe200020006ff */
[----:B------:R-:W-:Y:S01]  /*7500*/  HADD2.F32 R54, -RZ, R54.H1_H1 ;  /* 0x30000036ff367230 */ /* 0x000fe20000004100 */
[----:B------:R-:W-:Y:S01]  /*7510*/  F2FP.F16.E4M3.UNPACK_B R66, R78 ;  /* 0x0000004eff42723e */ /* 0x000fe200020006ff */
[--C-:B------:R-:W-:Y:S01]  /*7520*/  HADD2.F32 R57, -RZ, R58.reuse.H0_H0 ;  /* 0x2000003aff397230 */ /* 0x100fe20000004100 */
[----:B------:R-:W-:Y:S01]  /*7530*/  F2FP.F16.E4M3.UNPACK_B R70, R79 ;  /* 0x0000004fff46723e */ /* 0x000fe200020006ff */
[----:B------:R-:W-:Y:S01]  /*7540*/  HADD2.F32 R58, -RZ, R58.H1_H1 ;  /* 0x3000003aff3a7230 */ /* 0x000fe20000004100 */
[----:B------:R-:W-:Y:S01]  /*7550*/  F2FP.F16.E4M3.UNPACK_B R75, R75.H1 ;  /* 0x0000004bff4b723e */ /* 0x000fe200030006ff */
[--C-:B------:R-:W-:Y:S01]  /*7560*/  HADD2.F32 R61, -RZ, R62.reuse.H0_H0 ;  /* 0x2000003eff3d7230 */ /* 0x100fe20000004100 */
[----:B------:R-:W-:Y:S01]  /*7570*/  F2FP.F16.E4M3.UNPACK_B R76, R76.H1 ;  /* 0x0000004cff4c723e */ /* 0x000fe200030006ff */
[----:B------:R-:W-:Y:S01]  /*7580*/  HADD2.F32 R63, -RZ, R62.H1_H1 ;  /* 0x3000003eff3f7230 */ /* 0x000fe20000004100 */
[----:B------:R-:W-:Y:S01]  /*7590*/  F2FP.F16.E4M3.UNPACK_B R77, R77.H1 ;  /* 0x0000004dff4d723e */ /* 0x000fe200030006ff */
[--C-:B------:R-:W-:Y:S02]  /*75a0*/  HADD2.F32 R65, -RZ, R66.reuse.H0_H0 ;  /* 0x20000042ff417230 */ /* 0x100fe40000004100 */
[C---:B------:R-:W-:Y:S01]  /*75b0*/  FMUL R4, R38.reuse, R4 ;  /* 0x0000000426047220 */ /* 0x040fe20000400000 */
        /* <DEDUP_REMOVED lines=16> */
[--C-:B------:R-:W-:Y:S02]  /*76c0*/  HADD2.F32 R69, -RZ, R70.reuse.H0_H0 ;  /* 0x20000046ff457230 */ /* 0x100fe40000004100 */
[C---:B------:R-:W-:Y:S01]  /*76d0*/  FMUL R28, R38.reuse, R32 ;  /* 0x00000020261c7220 */ /* 0x040fe20000400000 */
[----:B------:R-:W-:Y:S02]  /*76e0*/  HADD2.F32 R70, -RZ, R70.H1_H1 ;  /* 0x30000046ff467230 */ /* 0x000fe40000004100 */
[C---:B------:R-:W-:Y:S01]  /*76f0*/  FMUL R29, R38.reuse, R33 ;  /* 0x00000021261d7220 */ /* 0x040fe20000400000 */
[----:B------:R-:W-:Y:S02]  /*7700*/  HADD2.F32 R44, -RZ, R72.H1_H1 ;  /* 0x30000048ff2c7230 */ /* 0x000fe40000004100 */
[C---:B------:R-:W-:Y:S01]  /*7710*/  FMUL R6, R38.reuse, R6 ;  /* 0x0000000626067220 */ /* 0x040fe20000400000 */
[C---:B------:R-:W-:Y:S01]  /*7720*/  FMUL R7, R38.reuse, R7 ;  /* 0x0000000726077220 */ /* 0x040fe20000400000 */
[--C-:B------:R-:W-:Y:S02]  /*7730*/  HADD2.F32 R47, -RZ, R73.reuse.H0_H0 ;  /* 0x20000049ff2f7230 */ /* 0x100fe40000004100 */
[C---:B------:R-:W-:Y:S01]  /*7740*/  FMUL R10, R38.reuse, R10 ;  /* 0x0000000a260a7220 */ /* 0x040fe20000400000 */
[C---:B------:R-:W-:Y:S01]  /*7750*/  FFMA R6, R41.reuse, R43, R6 ;  /* 0x0000002b29067223 */ /* 0x040fe20000000006 */
[----:B------:R-:W-:Y:S02]  /*7760*/  HADD2.F32 R48, -RZ, R73.H1_H1 ;  /* 0x30000049ff307230 */ /* 0x000fe40000004100 */
[C---:B------:R-:W-:Y:S01]  /*7770*/  FFMA R7, R41.reuse, R44, R7 ;  /* 0x0000002c29077223 */ /* 0x040fe20000000007 */
[C---:B------:R-:W-:Y:S01]  /*7780*/  FFMA R8, R41.reuse, R45, R8 ;  /* 0x0000002d29087223 */ /* 0x040fe20000000008 */
[C---:B------:R-:W-:Y:S01]  /*7790*/  FFMA R9, R41.reuse, R46, R9 ;  /* 0x0000002e29097223 */ /* 0x040fe20000000009 */
[----:B------:R-:W-:Y:S01]  /*77a0*/  FFMA R10, R41, R47, R10 ;  /* 0x0000002f290a7223 */ /* 0x000fe2000000000a */
[C---:B------:R-:W-:Y:S01]  /*77b0*/  FMUL R11, R38.reuse, R11 ;  /* 0x0000000b260b7220 */ /* 0x040fe20000400000 */
[----:B------:R-:W-:Y:S01]  /*77c0*/  F2FP.F16.E4M3.UNPACK_B R78, R78.H1 ;  /* 0x0000004eff4e723e */ /* 0x000fe200030006ff */
[--C-:B------:R-:W-:Y:S01]  /*77d0*/  HADD2.F32 R51, -RZ, R74.reuse.H0_H0 ;  /* 0x2000004aff337230 */ /* 0x100fe20000004100 */
[----:B-1----:R-:W-:Y:S01]  /*77e0*/  F2FP.SATFINITE.E4M3.F32.PACK_AB_MERGE_C R100, R7, R6, RZ ;  /* 0x000000060764723e */ /* 0x002fe200048070ff */
[C---:B------:R-:W-:Y:S01]  /*77f0*/  FFMA R11, R41.reuse, R48, R11 ;  /* 0x00000030290b7223 */ /* 0x040fe2000000000b */
[C---:B------:R-:W-:Y:S01]  /*7800*/  FFMA R12, R41.reuse, R49, R12 ;  /* 0x00000031290c7223 */ /* 0x040fe2000000000c */
[----:B------:R-:W-:Y:S01]  /*7810*/  FFMA R13, R41, R50, R13 ;  /* 0x00000032290d7223 */ /* 0x000fe2000000000d */
[----:B------:R-:W-:Y:S01]  /*7820*/  F2FP.SATFINITE.E4M3.F32.PACK_AB_MERGE_C R100, R5, R4, R100 ;  /* 0x000000040564723e */ /* 0x000fe20004807064 */
[----:B------:R-:W-:Y:S01]  /*7830*/  HADD2.F32 R52, -RZ, R74.H1_H1 ;  /* 0x3000004aff347230 */ /* 0x000fe20000004100 */
[----:B------:R-:W-:Y:S01]  /*7840*/  F2FP.SATFINITE.E4M3.F32.PACK_AB_MERGE_C R101, R11, R10, RZ ;  /* 0x0000000a0b65723e */ /* 0x000fe200048070ff */
[C---:B------:R-:W-:Y:S01]  /*7850*/  FMUL R14, R38.reuse, R14 ;  /* 0x0000000e260e7220 */ /* 0x040fe20000400000 */
[C---:B------:R-:W-:Y:S01]  /*7860*/  FMUL R15, R38.reuse, R15 ;  /* 0x0000000f260f7220 */ /* 0x040fe20000400000 */
[--C-:B------:R-:W-:Y:S01]  /*7870*/  HADD2.F32 R55, -RZ, R75.reuse.H0_H0 ;  /* 0x2000004bff377230 */ /* 0x100fe20000004100 */
[----:B------:R-:W-:Y:S01]  /*7880*/  F2FP.SATFINITE.E4M3.F32.PACK_AB_MERGE_C R101, R9, R8, R101 ;  /* 0x000000080965723e */ /* 0x000fe20004807065 */
[C---:B------:R-:W-:Y:S01]  /*7890*/  FFMA R14, R41.reuse, R51, R14 ;  /* 0x00000033290e7223 */ /* 0x040fe2000000000e */
[C---:B------:R-:W-:Y:S01]  /*78a0*/  FFMA R15, R41.reuse, R52, R15 ;  /* 0x00000034290f7223 */ /* 0x040fe2000000000f */
[C---:B------:R-:W-:Y:S01]  /*78b0*/  FFMA R16, R41.reuse, R53, R16 ;  /* 0x0000003529107223 */ /* 0x040fe20000000010 */
[C---:B------:R-:W-:Y:S01]  /*78c0*/  FFMA R17, R41.reuse, R54, R17 ;  /* 0x0000003629117223 */ /* 0x040fe20000000011 */
        /* <DEDUP_REMOVED lines=15> */
[C---:B------:R-:W-:Y:S01]  /*79c0*/  FFMA R23, R41.reuse, R60, R23 ;  /* 0x0000003c29177223 */ /* 0x040fe20000000017 */
[C---:B------:R-:W-:Y:S01]  /*79d0*/  FMUL R27, R38.reuse, R27 ;  /* 0x0000001b261b7220 */ /* 0x040fe20000400000 */
[C---:B------:R-:W-:Y:S01]  /*79e0*/  FFMA R0, R41.reuse, R61, R0 ;  /* 0x0000003d29007223 */ /* 0x040fe20000000000 */
[----:B------:R-:W-:Y:S01]  /*79f0*/  F2FP.F16.E4M3.UNPACK_B R79, R79.H1 ;  /* 0x0000004fff4f723e */ /* 0x000fe200030006ff */
        /* <DEDUP_REMOVED lines=16> */
[----:B------:R-:W-:Y:S01]  /*7b00*/  FFMA R28, R41, R69, R28 ;  /* 0x00000045291c7223 */ /* 0x000fe2000000001c */
[----:B------:R-:W-:Y:S01]  /*7b10*/  F2FP.SATFINITE.E4M3.F32.PACK_AB_MERGE_C R103, R19, R18, RZ ;  /* 0x000000121367723e */ /* 0x000fe200048070ff */
        /* <DEDUP_REMOVED lines=14> */
[----:B--2---:R-:W-:Y:S03]  /*7c00*/  IADD3 R90, PT, PT, R36, 0x1, RZ ;  /* 0x00000001245a7810 */ /* 0x004fe60007ffe0ff */
        /* <DEDUP_REMOVED lines=10> */
[----:B------:R-:W-:Y:S02]  /*7cb0*/  UIADD3 UR13, UPT, UPT, UR49, 0x20, URZ ;  /* 0x00000020310d7890 */ /* 0x000fe4000fffe0ff */
[----:B------:R-:W-:Y:S01]  /*7cc0*/  UIADD3 UR12, UPT, UPT, UR44, 0x3200, URZ ;  /* 0x000032002c0c7890 */ /* 0x000fe2000fffe0ff */
[----:B------:R-:W-:Y:S01]  /*7cd0*/  UMOV UR14, UR50 ;  /* 0x00000032000e7c82 */ /* 0x000fe20008000000 */
[----:B------:R-:W-:Y:S01]  /*7ce0*/  UMOV UR15, UR36 ;  /* 0x00000024000f7c82 */ /* 0x000fe20008000000 */
[----:B------:R-:W-:Y:S02]  /*7cf0*/  UIADD3 UR9, UPT, UPT, UR49, 0x60, URZ ;  /* 0x0000006031097890 */ /* 0x000fe4000fffe0ff */
[----:B------:R-:W-:Y:S01]  /*7d00*/  UIADD3 UR8, UPT, UPT, UR44, 0x3a00, URZ ;  /* 0x00003a002c087890 */ /* 0x000fe2000fffe0ff */
[----:B------:R-:W-:Y:S01]  /*7d10*/  UMOV UR10, UR50 ;  /* 0x00000032000a7c82 */ /* 0x000fe20008000000 */
[----:B------:R-:W-:Y:S01]  /*7d20*/  UMOV UR11, UR36 ;  /* 0x00000024000b7c82 */ /* 0x000fe20008000000 */
[----:B--2---:R-:W-:Y:S04]  /*7d30*/  UIADD3 UR4, UP0, UPT, UR6, 0x680, URZ ;  /* 0x0000068006047890 */ /* 0x004fe8000ff1e0ff */
[----:B------:R-:W-:Y:S09]  /*7d40*/  UIADD3.X UR5, UPT, UPT, URZ, UR7, URZ, UP0, !UPT ;  /* 0x00000007ff057290 */ /* 0x000ff200087fe4ff */
[----:B------:R2:W-:Y:S01]  /*7d50*/  UTMASTG.3D [UR12], [UR4] ;  /* 0x0000000c040073b5 */ /* 0x0005e20008010000 */
[----:B------:R2:W-:Y:S01]  /*7d60*/  UTMASTG.3D [UR8], [UR4] ;  /* 0x00000008040073b5 */ /* 0x0005e20008010000 */
[----:B------:R0:W-:Y:S01]  /*7d70*/  UTMACMDFLUSH ;  /* 0x00000000000079b7 */ /* 0x0001e20000000000 */
[----:B--2---:R-:W-:Y:S04]  /*7d80*/  DEPBAR.LE SB0, 0x1 ;  /* 0x000080400000791a */ /* 0x004fe80000000000 */
.L_x_122:
[----:B------:R-:W-:Y:S05]  /*7d90*/  BSYNC.RECONVERGENT B0 ;  /* 0x0000000000007941 */ /* 0x000fea0003800200 */
.L_x_121:
[----:B------:R-:W-:Y:S01]  /*7da0*/  R2UR UR4, R88 ;  /* 0x00000000580472ca */ /* 0x000fe200000e0000 */
[----:B------:R-:W-:Y:S01]  /*7db0*/  BAR.SYNC.DEFER_BLOCKING 0x1, 0x80 ;  /* 0x0042000000007b1d */ /* 0x000fe20000010000 */
[----:B------:R-:W-:Y:S01]  /*7dc0*/  ISETP.NE.AND P0, PT, R91, 0x2, PT ;  /* 0x000000025b00780c */ /* 0x000fe20003f05270 */
[----:B------:R-:W-:Y:S01]  /*7dd0*/  UISETP.NE.AND UP0, UPT, UR45, URZ, UPT ;  /* 0x000000ff2d00728c */ /* 0x000fe2000bf05270 */
[----:B------:R-:W-:Y:S01]  /*7de0*/  ISETP.NE.AND P1, PT, R90, 0x4, PT ;  /* 0x000000045a00780c */ /* 0x000fe20003f25270 */
[----:B------:R-:W-:Y:S01]  /*7df0*/  UIADD3 UR24, UPT, UPT, UR37, UR63, URZ ;  /* 0x0000003f25187290 */ /* 0x000fe2000fffe0ff */
[----:B------:R-:W-:Y:S02]  /*7e00*/  SEL R3, RZ, 0x1, P0 ;  /* 0x00000001ff037807 */ /* 0x000fe40000000000 */
[----:B------:R-:W-:Y:S02]  /*7e10*/  SEL R0, RZ, 0x1, P1 ;  /* 0x00000001ff007807 */ /* 0x000fe40000800000 */
[----:B------:R-:W-:Y:S02]  /*7e20*/  LOP3.LUT R94, R94, R3, RZ, 0x3c, !PT ;  /* 0x000000035e5e7212 */ /* 0x000fe400078e3cff */
[----:B------:R-:W-:Y:S01]  /*7e30*/  LOP3.LUT R95, R95, R0, RZ, 0x3c, !PT ;  /* 0x000000005f5f7212 */ /* 0x000fe200078e3cff */
[----:B------:R-:W-:Y:S01]  /*7e40*/  UIADD3 UR20, UPT, UPT, UR38, UR4, URZ ;  /* 0x0000000426147290 */ /* 0x000fe2000fffe0ff */
[----:B------:R-:W-:Y:S02]  /*7e50*/  SEL R91, R91, RZ, P0 ;  /* 0x000000ff5b5b7207 */ /* 0x000fe40000000000 */
[----:B------:R-:W-:Y:S01]  /*7e60*/  SEL R36, R90, RZ, P1 ;  /* 0x000000ff5a247207 */ /* 0x000fe20000800000 */
[----:B------:R-:W-:Y:S01]  /*7e70*/  UMOV UR36, UR59 ;  /* 0x0000003b00247c82 */ /* 0x000fe20008000000 */
[----:B------:R-:W-:Y:S07]  /*7e80*/  BRA.U UP0, `(.L_x_123) ;  /* 0xffffffd500787547 */ /* 0x000fee000b83ffff */
[----:B------:R-:W-:Y:S05]  /*7e90*/  EXIT ;  /* 0x000000000000794d */ /* 0x000fea0003800000 */
.L_x_24:
[----:B--2---:R2:W3:Y:S02]  /*7ea0*/  SYNCS.PHASECHK.TRANS64.TRYWAIT P0, [R3+URZ+0xf0], R2 ;  /* 0x0000f002030075a7 */ /* 0x0044e400080011ff */
[----:B---3--:R-:W-:Y:S05]  /*7eb0*/  @!P0 NANOSLEEP.SYNCS 0x989680 ;  /* 0x009896800000895d */ /* 0x008fea0003900000 */
[----:B------:R-:W3:Y:S02]  /*7ec0*/  @!P0 SYNCS.PHASECHK.TRANS64 P0, [R3+URZ+0xf0], R2 ;  /* 0x0000f002030085a7 */ /* 0x000ee400080010ff */
[----:B---3--:R-:W-:Y:S05]  /*7ed0*/  @!P0 BRA `(.L_x_24) ;  /* 0xfffffffc00f08947 */ /* 0x008fea000383ffff */
[----:B------:R-:W-:Y:S05]  /*7ee0*/  BRA `(.L_x_124) ;  /* 0xffffff9800c47947 */ /* 0x000fea000383ffff */
.L_x_27:
[----:B-1----:R-:W-:-:S07]  /*7ef0*/  MOV R0, UR33 ;  /* 0x0000002100007c02 */ /* 0x002fce0008000f00 */
.L_x_125:
[----:B-1----:R1:W2:Y:S02]  /*7f00*/  SYNCS.PHASECHK.TRANS64.TRYWAIT P0, [R0+URZ+0x28], R3 ;  /* 0x00002803000075a7 */ /* 0x0022a400080011ff */
[----:B--2---:R-:W-:Y:S05]  /*7f10*/  @!P0 NANOSLEEP.SYNCS 0x989680 ;  /* 0x009896800000895d */ /* 0x004fea0003900000 */
[----:B------:R-:W2:Y:S02]  /*7f20*/  @!P0 SYNCS.PHASECHK.TRANS64 P0, [R0+URZ+0x28], R3 ;  /* 0x00002803000085a7 */ /* 0x000ea400080010ff */
[----:B--2---:R-:W-:Y:S05]  /*7f30*/  @!P0 BRA `(.L_x_125) ;  /* 0xfffffffc00f08947 */ /* 0x004fea000383ffff */
[----:B------:R-:W-:Y:S05]  /*7f40*/  BRA `(.L_x_26) ;  /* 0xffffff9c001c7947 */ /* 0x000fea000383ffff */
.L_x_34:
[----:B-1----:R-:W-:-:S07]  /*7f50*/  MOV R0, UR17 ;  /* 0x0000001100007c02 */ /* 0x002fce0008000f00 */
.L_x_126:
[----:B-1----:R1:W2:Y:S02]  /*7f60*/  SYNCS.PHASECHK.TRANS64.TRYWAIT P0, [R0+URZ+0x28], R3 ;  /* 0x00002803000075a7 */ /* 0x0022a400080011ff */
[----:B--2---:R-:W-:Y:S05]  /*7f70*/  @!P0 NANOSLEEP.SYNCS 0x989680 ;  /* 0x009896800000895d */ /* 0x004fea0003900000 */
[----:B------:R-:W2:Y:S02]  /*7f80*/  @!P0 SYNCS.PHASECHK.TRANS64 P0, [R0+URZ+0x28], R3 ;  /* 0x00002803000085a7 */ /* 0x000ea400080010ff */
[----:B--2---:R-:W-:Y:S05]  /*7f90*/  @!P0 BRA `(.L_x_126) ;  /* 0xfffffffc00f08947 */ /* 0x004fea000383ffff */
[----:B------:R-:W-:Y:S05]  /*7fa0*/  BRA `(.L_x_33) ;  /* 0xffffff9c00dc7947 */ /* 0x000fea000383ffff */
.L_x_39:
[----:B-1----:R1:W2:Y:S02]  /*7fb0*/  SYNCS.PHASECHK.TRANS64.TRYWAIT P0, [R3+URZ+0x80], R0 ;  /* 0x00008000030075a7 */ /* 0x0022a400080011ff */
[----:B--2---:R-:W-:Y:S05]  /*7fc0*/  @!P0 NANOSLEEP.SYNCS 0x989680 ;  /* 0x009896800000895d */ /* 0x004fea0003900000 */
[----:B------:R-:W2:Y:S02]  /*7fd0*/  @!P0 SYNCS.PHASECHK.TRANS64 P0, [R3+URZ+0x80], R0 ;  /* 0x00008000030085a7 */ /* 0x000ea400080010ff */
[----:B--2---:R-:W-:Y:S05]  /*7fe0*/  @!P0 BRA `(.L_x_39) ;  /* 0xfffffffc00f08947 */ /* 0x004fea000383ffff */
[----:B------:R-:W-:Y:S05]  /*7ff0*/  BRA `(.L_x_127) ;  /* 0xffffffa000847947 */ /* 0x000fea000383ffff */
.L_x_43:
[----:B-1----:R-:W-:-:S07]  /*8000*/  MOV R0, UR4 ;  /* 0x0000000400007c02 */ /* 0x002fce0008000f00 */
.L_x_128:
[----:B-1----:R1:W2:Y:S02]  /*8010*/  SYNCS.PHASECHK.TRANS64.TRYWAIT P0, [R0+URZ], R3 ;  /* 0x00000003000075a7 */ /* 0x0022a400080011ff */
[----:B--2---:R-:W-:Y:S05]  /*8020*/  @!P0 NANOSLEEP.SYNCS 0x989680 ;  /* 0x009896800000895d */ /* 0x004fea0003900000 */
[----:B------:R-:W2:Y:S02]  /*8030*/  @!P0 SYNCS.PHASECHK.TRANS64 P0, [R0+URZ], R3 ;  /* 0x00000003000085a7 */ /* 0x000ea400080010ff */
[----:B--2---:R-:W-:Y:S05]  /*8040*/  @!P0 BRA `(.L_x_128) ;  /* 0xfffffffc00f08947 */ /* 0x004fea000383ffff */
[----:B------:R-:W-:Y:S05]  /*8050*/  BRA `(.L_x_129) ;  /* 0xffffffa8002c7947 */ /* 0x000fea000383ffff */
.L_x_44:
[----:B------:R-:W-:-:S07]  /*8060*/  MOV R0, UR5 ;  /* 0x0000000500007c02 */ /* 0x000fce0008000f00 */
.L_x_130:
[----:B-1----:R1:W2:Y:S02]  /*8070*/  SYNCS.PHASECHK.TRANS64.TRYWAIT P0, [R0+URZ], R3 ;  /* 0x00000003000075a7 */ /* 0x0022a400080011ff */
[----:B--2---:R-:W-:Y:S05]  /*8080*/  @!P0 NANOSLEEP.SYNCS 0x989680 ;  /* 0x009896800000895d */ /* 0x004fea0003900000 */
[----:B------:R-:W2:Y:S02]  /*8090*/  @!P0 SYNCS.PHASECHK.TRANS64 P0, [R0+URZ], R3 ;  /* 0x00000003000085a7 */ /* 0x000ea400080010ff */
[----:B--2---:R-:W-:Y:S05]  /*80a0*/  @!P0 BRA `(.L_x_130) ;  /* 0xfffffffc00f08947 */ /* 0x004fea000383ffff */
[----:B------:R-:W-:Y:S05]  /*80b0*/  BRA `(.L_x_131) ;  /* 0xffffffa800387947 */ /* 0x000fea000383ffff */
.L_x_45:
[----:B------:R-:W-:-:S07]  /*80c0*/  MOV R0, UR5 ;  /* 0x0000000500007c02 */ /* 0x000fce0008000f00 */
.L_x_132:
[----:B-1----:R1:W2:Y:S02]  /*80d0*/  SYNCS.PHASECHK.TRANS64.TRYWAIT P0, [R0+URZ], R3 ;  /* 0x00000003000075a7 */ /* 0x0022a400080011ff */
[----:B--2---:R-:W-:Y:S05]  /*80e0*/  @!P0 NANOSLEEP.SYNCS 0x989680 ;  /* 0x009896800000895d */ /* 0x004fea0003900000 */
[----:B------:R-:W2:Y:S02]  /*80f0*/  @!P0 SYNCS.PHASECHK.TRANS64 P0, [R0+URZ], R3 ;  /* 0x00000003000085a7 */ /* 0x000ea400080010ff */
[----:B--2---:R-:W-:Y:S05]  /*8100*/  @!P0 BRA `(.L_x_132) ;  /* 0xfffffffc00f08947 */ /* 0x004fea000383ffff */
[----:B------:R-:W-:Y:S05]  /*8110*/  BRA `(.L_x_133) ;  /* 0xffffffa800447947 */ /* 0x000fea000383ffff */
.L_x_46:
[----:B------:R-:W-:-:S07]  /*8120*/  MOV R0, UR5 ;  /* 0x0000000500007c02 */ /* 0x000fce0008000f00 */
.L_x_134:
[----:B-1----:R1:W2:Y:S02]  /*8130*/  SYNCS.PHASECHK.TRANS64.TRYWAIT P0, [R0+URZ], R3 ;  /* 0x00000003000075a7 */ /* 0x0022a400080011ff */
[----:B--2---:R-:W-:Y:S05]  /*8140*/  @!P0 NANOSLEEP.SYNCS 0x989680 ;  /* 0x009896800000895d */ /* 0x004fea0003900000 */
[----:B------:R-:W2:Y:S02]  /*8150*/  @!P0 SYNCS.PHASECHK.TRANS64 P0, [R0+URZ], R3 ;  /* 0x00000003000085a7 */ /* 0x000ea400080010ff */
[----:B--2---:R-:W-:Y:S05]  /*8160*/  @!P0 BRA `(.L_x_134) ;  /* 0xfffffffc00f08947 */ /* 0x004fea000383ffff */
[----:B------:R-:W-:Y:S05]  /*8170*/  BRA `(.L_x_135) ;  /* 0xffffffa800507947 */ /* 0x000fea000383ffff */
.L_x_49:
[----:B-1----:R1:W2:Y:S02]  /*8180*/  SYNCS.PHASECHK.TRANS64.TRYWAIT P0, [R2+URZ+0xe0], R5 ;  /* 0x0000e005020075a7 */ /* 0x0022a400080011ff */
[----:B--2---:R-:W-:Y:S05]  /*8190*/  @!P0 NANOSLEEP.SYNCS 0x989680 ;  /* 0x009896800000895d */ /* 0x004fea0003900000 */
[----:B------:R-:W2:Y:S02]  /*81a0*/  @!P0 SYNCS.PHASECHK.TRANS64 P0, [R2+URZ+0xe0], R5 ;  /* 0x0000e005020085a7 */ /* 0x000ea400080010ff */
[----:B--2---:R-:W-:Y:S05]  /*81b0*/  @!P0 BRA `(.L_x_49) ;  /* 0xfffffffc00f08947 */ /* 0x004fea000383ffff */
[----:B------:R-:W-:Y:S05]  /*81c0*/  BRA `(.L_x_136) ;  /* 0xffffffa800ac7947 */ /* 0x000fea000383ffff */
.L_x_50:
[----:B------:R-:W-:-:S07]  /*81d0*/  MOV R2, UR4 ;  /* 0x0000000400027c02 */ /* 0x000fce0008000f00 */
.L_x_137:
[----:B-1----:R1:W2:Y:S02]  /*81e0*/  SYNCS.PHASECHK.TRANS64.TRYWAIT P0, [R2+URZ+0x90], R5 ;  /* 0x00009005020075a7 */ /* 0x0022a400080011ff */
[----:B--2---:R-:W-:Y:S05]  /*81f0*/  @!P0 NANOSLEEP.SYNCS 0x989680 ;  /* 0x009896800000895d */ /* 0x004fea0003900000 */
[----:B------:R-:W2:Y:S02]  /*8200*/  @!P0 SYNCS.PHASECHK.TRANS64 P0, [R2+URZ+0x90], R5 ;  /* 0x00009005020085a7 */ /* 0x000ea400080010ff */
[----:B--2---:R-:W-:Y:S05]  /*8210*/  @!P0 BRA `(.L_x_137) ;  /* 0xfffffffc00f08947 */ /* 0x004fea000383ffff */
[----:B------:R-:W-:Y:S05]  /*8220*/  BRA `(.L_x_138) ;  /* 0xffffffa800bc7947 */ /* 0x000fea000383ffff */
.L_x_51:
[----:B-1----:R1:W2:Y:S02]  /*8230*/  SYNCS.PHASECHK.TRANS64.TRYWAIT P1, [R2+URZ+0x80], R5 ;  /* 0x00008005020075a7 */ /* 0x0022a400080211ff */
[----:B--2---:R-:W-:Y:S05]  /*8240*/  @!P1 NANOSLEEP.SYNCS 0x989680 ;  /* 0x009896800000995d */ /* 0x004fea0003900000 */
[----:B------:R-:W2:Y:S02]  /*8250*/  @!P1 SYNCS.PHASECHK.TRANS64 P1, [R2+URZ+0x80], R5 ;  /* 0x00008005020095a7 */ /* 0x000ea400080210ff */
[----:B--2---:R-:W-:Y:S05]  /*8260*/  @!P1 BRA `(.L_x_51) ;  /* 0xfffffffc00f09947 */ /* 0x004fea000383ffff */
[----:B------:R-:W-:Y:S05]  /*8270*/  BRA `(.L_x_139) ;  /* 0xffffffa800ec7947 */ /* 0x000fea000383ffff */
.L_x_54:
[----:B------:R-:W-:-:S07]  /*8280*/  MOV R0, UR4 ;  /* 0x0000000400007c02 */ /* 0x000fce0008000f00 */
.L_x_140:
[----:B-1----:R1:W2:Y:S02]  /*8290*/  SYNCS.PHASECHK.TRANS64.TRYWAIT P0, [R0+URZ+0x90], R3 ;  /* 0x00009003000075a7 */ /* 0x0022a400080011ff */
[----:B--2---:R-:W-:Y:S05]  /*82a0*/  @!P0 NANOSLEEP.SYNCS 0x989680 ;  /* 0x009896800000895d */ /* 0x004fea0003900000 */
[----:B------:R-:W2:Y:S02]  /*82b0*/  @!P0 SYNCS.PHASECHK.TRANS64 P0, [R0+URZ+0x90], R3 ;  /* 0x00009003000085a7 */ /* 0x000ea400080010ff */
[----:B--2---:R-:W-:Y:S05]  /*82c0*/  @!P0 BRA `(.L_x_140) ;  /* 0xfffffffc00f08947 */ /* 0x004fea000383ffff */
[----:B------:R-:W-:Y:S05]  /*82d0*/  BRA `(.L_x_53) ;  /* 0xffffffac00407947 */ /* 0x000fea000383ffff */
.L_x_63:
[----:B-1----:R-:W-:-:S04]  /*82e0*/  MOV R0, UR5 ;  /* 0x0000000500007c02 */ /* 0x002fc80008000f00 */
[----:B------:R1:W2:Y:S03]  /*82f0*/  SYNCS.PHASECHK.TRANS64.TRYWAIT P0, [R0+URZ+0x8], R7 ;  /* 0x00000807000075a7 */ /* 0x0002a600080011ff */
[----:B--2---:R-:W-:Y:S05]  /*8300*/  @!P0 NANOSLEEP.SYNCS 0x989680 ;  /* 0x009896800000895d */ /* 0x004fea0003900000 */
[----:B------:R-:W2:Y:S02]  /*8310*/  @!P0 SYNCS.PHASECHK.TRANS64 P0, [R0+URZ+0x8], R7 ;  /* 0x00000807000085a7 */ /* 0x000ea400080010ff */
[----:B--2---:R-:W-:Y:S05]  /*8320*/  @!P0 BRA `(.L_x_63) ;  /* 0xfffffffc00ec8947 */ /* 0x004fea000383ffff */
[----:B------:R-:W-:Y:S05]  /*8330*/  BRA `(.L_x_62) ;  /* 0xffffffac00f47947 */ /* 0x000fea000383ffff */
.L_x_65:
[----:B------:R-:W-:Y:S01]  /*8340*/  BSSY B0, `(.L_x_141) ;  /* 0x0000006000007945 */ /* 0x000fe20003800000 */
[----:B------:R-:W-:-:S07]  /*8350*/  MOV R15, 0xffffffff ;  /* 0xffffffff000f7802 */ /* 0x000fce0000000f00 */
[----:B-1---5:R-:W-:Y:S05]  /*8360*/  WARPSYNC.COLLECTIVE R15, `(.L_x_142) ;  /* 0x000000000f0c7348 */ /* 0x022fea0003c00000 */
[----:B------:R-:W-:Y:S02]  /*8370*/  ELECT P6, UR79, PT ;  /* 0x00000000004f782f */ /* 0x000fe400038c0000 */
[----:B------:R-:W-:Y:S01]  /*8380*/  MOV R14, UR79 ;  /* 0x0000004f000e7c02 */ /* 0x000fe20008000f00 */
[----:B-1---5:R-:W-:Y:S10]  /*8390*/  ENDCOLLECTIVE ;  /* 0x000000000000791b */ /* 0x022ff40003800000 */
.L_x_142:
[----:B------:R-:W-:Y:S05]  /*83a0*/  BSYNC B0 ;  /* 0x0000000000007941 */ /* 0x000fea0003800000 */
.L_x_141:
[----:B------:R-:W-:Y:S05]  /*83b0*/  BRA `(.L_x_143) ;  /* 0xffffffb000247947 */ /* 0x000fea000383ffff */
.L_x_67:
[----:B-1----:R-:W-:-:S04]  /*83c0*/  MOV R0, UR5 ;  /* 0x0000000500007c02 */ /* 0x002fc80008000f00 */
[----:B------:R1:W2:Y:S03]  /*83d0*/  SYNCS.PHASECHK.TRANS64.TRYWAIT P0, [R0+URZ+0x8], R5 ;  /* 0x00000805000075a7 */ /* 0x0002a600080011ff */
[----:B--2---:R-:W-:Y:S05]  /*83e0*/  @!P0 NANOSLEEP.SYNCS 0x989680 ;  /* 0x009896800000895d */ /* 0x004fea0003900000 */
[----:B------:R-:W2:Y:S02]  /*83f0*/  @!P0 SYNCS.PHASECHK.TRANS64 P0, [R0+URZ+0x8], R5 ;  /* 0x00000805000085a7 */ /* 0x000ea400080010ff */
[----:B--2---:R-:W-:Y:S05]  /*8400*/  @!P0 BRA `(.L_x_67) ;  /* 0xfffffffc00ec8947 */ /* 0x004fea000383ffff */
[----:B------:R-:W-:Y:S05]  /*8410*/  BRA `(.L_x_66) ;  /* 0xffffffb000287947 */ /* 0x000fea000383ffff */
.L_x_68:
[----:B-1----:R1:W2:Y:S02]  /*8420*/  SYNCS.PHASECHK.TRANS64.TRYWAIT P0, [R0+URZ+0x80], R5 ;  /* 0x00008005000075a7 */ /* 0x0022a400080011ff */
[----:B--2---:R-:W-:Y:S05]  /*8430*/  @!P0 NANOSLEEP.SYNCS 0x989680 ;  /* 0x009896800000895d */ /* 0x004fea0003900000 */
[----:B------:R-:W2:Y:S02]  /*8440*/  @!P0 SYNCS.PHASECHK.TRANS64 P0, [R0+URZ+0x80], R5 ;  /* 0x00008005000085a7 */ /* 0x000ea400080010ff */
[----:B--2---:R-:W-:Y:S05]  /*8450*/  @!P0 BRA `(.L_x_68) ;  /* 0xfffffffc00f08947 */ /* 0x004fea000383ffff */
[----:B------:R-:W-:Y:S05]  /*8460*/  BRA `(.L_x_144) ;  /* 0xffffffb000fc7947 */ /* 0x000fea000383ffff */
.L_x_70:
[----:B------:R-:W-:-:S07]  /*8470*/  MOV R0, UR19 ;  /* 0x0000001300007c02 */ /* 0x000fce0008000f00 */
.L_x_145:
[----:B-1----:R1:W2:Y:S02]  /*8480*/  SYNCS.PHASECHK.TRANS64.TRYWAIT P0, [R0+URZ+0xc0], R5 ;  /* 0x0000c005000075a7 */ /* 0x0022a400080011ff */
[----:B--2---:R-:W-:Y:S05]  /*8490*/  @!P0 NANOSLEEP.SYNCS 0x989680 ;  /* 0x009896800000895d */ /* 0x004fea0003900000 */
[----:B------:R-:W2:Y:S02]  /*84a0*/  @!P0 SYNCS.PHASECHK.TRANS64 P0, [R0+URZ+0xc0], R5 ;  /* 0x0000c005000085a7 */ /* 0x000ea400080010ff */
[----:B--2---:R-:W-:Y:S05]  /*84b0*/  @!P0 BRA `(.L_x_145) ;  /* 0xfffffffc00f08947 */ /* 0x004fea000383ffff */
[----:B------:R-:W-:Y:S05]  /*84c0*/  BRA `(.L_x_146) ;  /* 0xffffffb400447947 */ /* 0x000fea000383ffff */
.L_x_73:
[----:B------:R-:W-:Y:S07]  /*84d0*/  MOV R0, UR6 ;  /* 0x0000000600007c02 */ /* 0x000fee0008000f00 */
.L_x_147:
[----:B-1----:R1:W2:Y:S02]  /*84e0*/  SYNCS.PHASECHK.TRANS64.TRYWAIT P0, [R0+URZ], R5 ;  /* 0x00000005000075a7 */ /* 0x0022a400080011ff */
[----:B--2---:R-:W-:Y:S05]  /*84f0*/  @!P0 NANOSLEEP.SYNCS 0x989680 ;  /* 0x009896800000895d */ /* 0x004fea0003900000 */
[----:B------:R-:W2:Y:S02]  /*8500*/  @!P0 SYNCS.PHASECHK.TRANS64 P0, [R0+URZ], R5 ;  /* 0x00000005000085a7 */ /* 0x000ea400080010ff */
[----:B--2---:R-:W-:Y:S05]  /*8510*/  @!P0 BRA `(.L_x_147) ;  /* 0xfffffffc00f08947 */ /* 0x004fea000383ffff */
[----:B------:R-:W-:Y:S05]  /*8520*/  BRA `(.L_x_72) ;  /* 0xffffffb4005c7947 */ /* 0x000fea000383ffff */
.L_x_77:
[----:B-1----:R-:W-:-:S07]  /*8530*/  MOV R0, UR4 ;  /* 0x0000000400007c02 */ /* 0x002fce0008000f00 */
.L_x_148:
[----:B-1----:R1:W2:Y:S02]  /*8540*/  SYNCS.PHASECHK.TRANS64.TRYWAIT P0, [R0+URZ], R3 ;  /* 0x00000003000075a7 */ /* 0x0022a400080011ff */
[----:B--2---:R-:W-:Y:S05]  /*8550*/  @!P0 NANOSLEEP.SYNCS 0x989680 ;  /* 0x009896800000895d */ /* 0x004fea0003900000 */
[----:B------:R-:W2:Y:S02]  /*8560*/  @!P0 SYNCS.PHASECHK.TRANS64 P0, [R0+URZ], R3 ;  /* 0x00000003000085a7 */ /* 0x000ea400080010ff */
[----:B--2---:R-:W-:Y:S05]  /*8570*/  @!P0 BRA `(.L_x_148) ;  /* 0xfffffffc00f08947 */ /* 0x004fea000383ffff */
[----:B------:R-:W-:Y:S05]  /*8580*/  BRA `(.L_x_149) ;  /* 0xffffffb800147947 */ /* 0x000fea000383ffff */
.L_x_78:
[----:B------:R-:W-:-:S07]  /*8590*/  MOV R0, UR5 ;  /* 0x0000000500007c02 */ /* 0x000fce0008000f00 */
.L_x_150:
[----:B-1----:R1:W2:Y:S02]  /*85a0*/  SYNCS.PHASECHK.TRANS64.TRYWAIT P0, [R0+URZ], R3 ;  /* 0x00000003000075a7 */ /* 0x0022a400080011ff */
[----:B--2---:R-:W-:Y:S05]  /*85b0*/  @!P0 NANOSLEEP.SYNCS 0x989680 ;  /* 0x009896800000895d */ /* 0x004fea0003900000 */
[----:B------:R-:W2:Y:S02]  /*85c0*/  @!P0 SYNCS.PHASECHK.TRANS64 P0, [R0+URZ], R3 ;  /* 0x00000003000085a7 */ /* 0x000ea400080010ff */
[----:B--2---:R-:W-:Y:S05]  /*85d0*/  @!P0 BRA `(.L_x_150) ;  /* 0xfffffffc00f08947 */ /* 0x004fea000383ffff */
[----:B------:R-:W-:Y:S05]  /*85e0*/  BRA `(.L_x_151) ;  /* 0xffffffb800207947 */ /* 0x000fea000383ffff */
.L_x_79:
[----:B------:R-:W-:-:S07]  /*85f0*/  MOV R0, UR5 ;  /* 0x0000000500007c02 */ /* 0x000fce0008000f00 */
.L_x_152:
[----:B-1----:R1:W2:Y:S02]  /*8600*/  SYNCS.PHASECHK.TRANS64.TRYWAIT P0, [R0+URZ], R3 ;  /* 0x00000003000075a7 */ /* 0x0022a400080011ff */
[----:B--2---:R-:W-:Y:S05]  /*8610*/  @!P0 NANOSLEEP.SYNCS 0x989680 ;  /* 0x009896800000895d */ /* 0x004fea0003900000 */
[----:B------:R-:W2:Y:S02]  /*8620*/  @!P0 SYNCS.PHASECHK.TRANS64 P0, [R0+URZ], R3 ;  /* 0x00000003000085a7 */ /* 0x000ea400080010ff */
[----:B--2---:R-:W-:Y:S05]  /*8630*/  @!P0 BRA `(.L_x_152) ;  /* 0xfffffffc00f08947 */ /* 0x004fea000383ffff */
[----:B------:R-:W-:Y:S05]  /*8640*/  BRA `(.L_x_153) ;  /* 0xffffffb8002c7947 */ /* 0x000fea000383ffff */
.L_x_82:
[----:B------:R-:W-:-:S07]  /*8650*/  MOV R0, UR13 ;  /* 0x0000000d00007c02 */ /* 0x000fce0008000f00 */
.L_x_154:
[----:B-1----:R1:W2:Y:S02]  /*8660*/  SYNCS.PHASECHK.TRANS64.TRYWAIT P1, [R0+URZ+0x100], R3 ;  /* 0x00010003000075a7 */ /* 0x0022a400080211ff */
[----:B--2---:R-:W-:Y:S05]  /*8670*/  @!P1 NANOSLEEP.SYNCS 0x989680 ;  /* 0x009896800000995d */ /* 0x004fea0003900000 */
[----:B------:R-:W2:Y:S02]  /*8680*/  @!P1 SYNCS.PHASECHK.TRANS64 P1, [R0+URZ+0x100], R3 ;  /* 0x00010003000095a7 */ /* 0x000ea400080210ff */
[----:B--2---:R-:W-:Y:S05]  /*8690*/  @!P1 BRA `(.L_x_154) ;  /* 0xfffffffc00f09947 */ /* 0x004fea000383ffff */
[----:B------:R-:W-:Y:S05]  /*86a0*/  BRA `(.L_x_155) ;  /* 0xffffffb800787947 */ /* 0x000fea000383ffff */
.L_x_87:
[----:B--2---:R2:W3:Y:S02]  /*86b0*/  SYNCS.PHASECHK.TRANS64.TRYWAIT P0, [R12+URZ+0x80], R9 ;  /* 0x000080090c0075a7 */ /* 0x0044e400080011ff */
[----:B---3--:R-:W-:Y:S05]  /*86c0*/  @!P0 NANOSLEEP.SYNCS 0x989680 ;  /* 0x009896800000895d */ /* 0x008fea0003900000 */
[----:B------:R-:W3:Y:S02]  /*86d0*/  @!P0 SYNCS.PHASECHK.TRANS64 P0, [R12+URZ+0x80], R9 ;  /* 0x000080090c0085a7 */ /* 0x000ee400080010ff */
[----:B---3--:R-:W-:Y:S05]  /*86e0*/  @!P0 BRA `(.L_x_87) ;  /* 0xfffffffc00f08947 */ /* 0x008fea000383ffff */
[----:B------:R-:W-:Y:S05]  /*86f0*/  BRA `(.L_x_156) ;  /* 0xffffffbc00987947 */ /* 0x000fea000383ffff */
.L_x_90:
[----:B------:R-:W-:Y:S07]  /*8700*/  MOV R0, UR21 ;  /* 0x0000001500007c02 */ /* 0x000fee0008000f00 */
.L_x_157:
[----:B--2---:R2:W3:Y:S02]  /*8710*/  SYNCS.PHASECHK.TRANS64.TRYWAIT P2, [R0+URZ+0x78], R11 ;  /* 0x0000780b000075a7 */ /* 0x0044e400080411ff */
[----:B---3--:R-:W-:Y:S05]  /*8720*/  @!P2 NANOSLEEP.SYNCS 0x989680 ;  /* 0x009896800000a95d */ /* 0x008fea0003900000 */
[----:B------:R-:W3:Y:S02]  /*8730*/  @!P2 SYNCS.PHASECHK.TRANS64 P2, [R0+URZ+0x78], R11 ;  /* 0x0000780b0000a5a7 */ /* 0x000ee400080410ff */
[----:B---3--:R-:W-:Y:S05]  /*8740*/  @!P2 BRA `(.L_x_157) ;  /* 0xfffffffc00f0a947 */ /* 0x008fea000383ffff */
[----:B------:R-:W-:Y:S05]  /*8750*/  BRA `(.L_x_89) ;  /* 0xffffffc400007947 */ /* 0x000fea000383ffff */
.L_x_93:
[----:B--2---:R-:W-:Y:S07]  /*8760*/  MOV R0, UR21 ;  /* 0x0000001500007c02 */ /* 0x004fee0008000f00 */
.L_x_158:
[----:B--2---:R2:W3:Y:S02]  /*8770*/  SYNCS.PHASECHK.TRANS64.TRYWAIT P0, [R0+URZ+0x60], R9 ;  /* 0x00006009000075a7 */ /* 0x0044e400080011ff */
[----:B---3--:R-:W-:Y:S05]  /*8780*/  @!P0 NANOSLEEP.SYNCS 0x989680 ;  /* 0x009896800000895d */ /* 0x008fea0003900000 */
[----:B------:R-:W3:Y:S02]  /*8790*/  @!P0 SYNCS.PHASECHK.TRANS64 P0, [R0+URZ+0x60], R9 ;  /* 0x00006009000085a7 */ /* 0x000ee400080010ff */
[----:B---3--:R-:W-:Y:S05]  /*87a0*/  @!P0 BRA `(.L_x_158) ;  /* 0xfffffffc00f08947 */ /* 0x008fea000383ffff */
[----:B------:R-:W-:Y:S05]  /*87b0*/  BRA `(.L_x_159) ;  /* 0xffffffc4005c7947 */ /* 0x000fea000383ffff */
.L_x_94:
[----:B------:R-:W-:Y:S07]  /*87c0*/  MOV R0, UR21 ;  /* 0x0000001500007c02 */ /* 0x000fee0008000f00 */
.L_x_160:
[----:B--2---:R2:W3:Y:S02]  /*87d0*/  SYNCS.PHASECHK.TRANS64.TRYWAIT P0, [R0+URZ+0x68], R9 ;  /* 0x00006809000075a7 */ /* 0x0044e400080011ff */
[----:B---3--:R-:W-:Y:S05]  /*87e0*/  @!P0 NANOSLEEP.SYNCS 0x989680 ;  /* 0x009896800000895d */ /* 0x008fea0003900000 */
[----:B------:R-:W3:Y:S02]  /*87f0*/  @!P0 SYNCS.PHASECHK.TRANS64 P0, [R0+URZ+0x68], R9 ;  /* 0x00006809000085a7 */ /* 0x000ee400080010ff */
[----:B---3--:R-:W-:Y:S05]  /*8800*/  @!P0 BRA `(.L_x_160) ;  /* 0xfffffffc00f08947 */ /* 0x008fea000383ffff */
[----:B------:R-:W-:Y:S05]  /*8810*/  BRA `(.L_x_161) ;  /* 0xffffffc400b47947 */ /* 0x000fea000383ffff */
.L_x_96:
[----:B------:R-:W-:-:S07]  /*8820*/  MOV R0, UR21 ;  /* 0x0000001500007c02 */ /* 0x000fce0008000f00 */
.L_x_162:
[----:B--2---:R2:W4:Y:S02]  /*8830*/  SYNCS.PHASECHK.TRANS64.TRYWAIT P0, [R0+URZ+0x60], R3 ;  /* 0x00006003000075a7 */ /* 0x00452400080011ff */
[----:B----4-:R-:W-:Y:S05]  /*8840*/  @!P0 NANOSLEEP.SYNCS 0x989680 ;  /* 0x009896800000895d */ /* 0x010fea0003900000 */
[----:B------:R-:W4:Y:S02]  /*8850*/  @!P0 SYNCS.PHASECHK.TRANS64 P0, [R0+URZ+0x60], R3 ;  /* 0x00006003000085a7 */ /* 0x000f2400080010ff */
[----:B----4-:R-:W-:Y:S05]  /*8860*/  @!P0 BRA `(.L_x_162) ;  /* 0xfffffffc00f08947 */ /* 0x010fea000383ffff */
[----:B------:R-:W-:Y:S05]  /*8870*/  BRA `(.L_x_163) ;  /* 0xffffffc800407947 */ /* 0x000fea000383ffff */
.L_x_98:
[----:B-1----:R1:W2:Y:S02]  /*8880*/  SYNCS.PHASECHK.TRANS64.TRYWAIT P0, [R3+URZ+0x80], R0 ;  /* 0x00008000030075a7 */ /* 0x0022a400080011ff */
[----:B--2---:R-:W-:Y:S05]  /*8890*/  @!P0 NANOSLEEP.SYNCS 0x989680 ;  /* 0x009896800000895d */ /* 0x004fea0003900000 */
[----:B------:R-:W2:Y:S02]  /*88a0*/  @!P0 SYNCS.PHASECHK.TRANS64 P0, [R3+URZ+0x80], R0 ;  /* 0x00008000030085a7 */ /* 0x000ea400080010ff */
[----:B--2---:R-:W-:Y:S05]  /*88b0*/  @!P0 BRA `(.L_x_98) ;  /* 0xfffffffc00f08947 */ /* 0x004fea000383ffff */
[----:B------:R-:W-:Y:S05]  /*88c0*/  BRA `(.L_x_164) ;  /* 0xffffffc800fc7947 */ /* 0x000fea000383ffff */
.L_x_109:
[----:B-1----:R1:W2:Y:S02]  /*88d0*/  SYNCS.PHASECHK.TRANS64.TRYWAIT P1, [R3+URZ+0x50], R0 ;  /* 0x00005000030075a7 */ /* 0x0022a400080211ff */
[----:B--2---:R-:W-:Y:S05]  /*88e0*/  @!P1 NANOSLEEP.SYNCS 0x989680 ;  /* 0x009896800000995d */ /* 0x004fea0003900000 */
[----:B------:R-:W2:Y:S02]  /*88f0*/  @!P1 SYNCS.PHASECHK.TRANS64 P1, [R3+URZ+0x50], R0 ;  /* 0x00005000030095a7 */ /* 0x000ea400080210ff */
[----:B--2---:R-:W-:Y:S05]  /*8900*/  @!P1 BRA `(.L_x_109) ;  /* 0xfffffffc00f09947 */ /* 0x004fea000383ffff */
[----:B------:R-:W-:Y:S05]  /*8910*/  BRA `(.L_x_108) ;  /* 0xffffffd800687947 */ /* 0x000fea000383ffff */
.L_x_111:
[----:B-1----:R1:W4:Y:S02]  /*8920*/  SYNCS.PHASECHK.TRANS64.TRYWAIT P0, [R90+URZ+0xa0], R5 ;  /* 0x0000a0055a0075a7 */ /* 0x00232400080011ff */
[----:B----4-:R-:W-:Y:S05]  /*8930*/  @!P0 NANOSLEEP.SYNCS 0x989680 ;  /* 0x009896800000895d */ /* 0x010fea0003900000 */
[----:B------:R-:W4:Y:S02]  /*8940*/  @!P0 SYNCS.PHASECHK.TRANS64 P0, [R90+URZ+0xa0], R5 ;  /* 0x0000a0055a0085a7 */ /* 0x000f2400080010ff */
[----:B----4-:R-:W-:Y:S05]  /*8950*/  @!P0 BRA `(.L_x_111) ;  /* 0xfffffffc00f08947 */ /* 0x010fea000383ffff */
[----:B------:R-:W-:Y:S05]  /*8960*/  BRA `(.L_x_110) ;  /* 0xffffffd800bc7947 */ /* 0x000fea000383ffff */
.L_x_119:
[----:B--2---:R2:W3:Y:S02]  /*8970*/  SYNCS.PHASECHK.TRANS64.TRYWAIT P0, [R109+URZ+0x50], R2 ;  /* 0x000050026d0075a7 */ /* 0x0044e400080011ff */
[----:B---3--:R-:W-:Y:S05]  /*8980*/  @!P0 NANOSLEEP.SYNCS 0x989680 ;  /* 0x009896800000895d */ /* 0x008fea0003900000 */
[----:B------:R-:W3:Y:S02]  /*8990*/  @!P0 SYNCS.PHASECHK.TRANS64 P0, [R109+URZ+0x50], R2 ;  /* 0x000050026d0085a7 */ /* 0x000ee400080010ff */
[----:B---3--:R-:W-:Y:S05]  /*89a0*/  @!P0 BRA `(.L_x_119) ;  /* 0xfffffffc00f08947 */ /* 0x008fea000383ffff */
[----:B------:R-:W-:Y:S05]  /*89b0*/  BRA `(.L_x_118) ;  /* 0xffffffe400c47947 */ /* 0x000fea000383ffff */
        .weak           $__internal_0_$__cuda_sm10x_tcgen05_guardrail_trap_col_being_dealloced_not_returned_by_alloc
        .type           $__internal_0_$__cuda_sm10x_tcgen05_guardrail_trap_col_being_dealloced_not_returned_by_alloc,@function
        .size           $__internal_0_$__cuda_sm10x_tcgen05_guardrail_trap_col_being_dealloced_not_returned_by_alloc,($__internal_1_$__cuda_sm10x_tcgen05_guardrail_trap_phase_invalid_during_alloc - $__internal_0_$__cuda_sm10x_tcgen05_guardrail_trap_col_being_dealloced_not_returned_by_alloc)
$__internal_0_$__cuda_sm10x_tcgen05_guardrail_trap_col_being_dealloced_not_returned_by_alloc:
[----:B------:R-:W-:Y:S05]  /*89c0*/  BPT.TRAP 0x1 ;  /* 0x000000040000795c */ /* 0x000fea0000300000 */
[----:B------:R-:W-:-:S04]  /*89d0*/  HFMA2 R3, -RZ, RZ, 0, 0 ;  /* 0x00000000ff037431 */ /* 0x000fc800000001ff */
[----:B------:R-:W-:Y:S05]  /*89e0*/  RET.REL.NODEC R2 `(_ZN7cutlass13device_kernelINS_4gemm6kernel13GemmUniversalIN4cute5tupleIJiiiiEEENS1_10collective13CollectiveMmaINS1_35MainloopSm100TmaUmmaWarpSpecializedILi5ELi2ELi4ENS5_IJNS4_1CILi2EEESB_NSA_ILi1EEEEEEEENS5_IJNSA_ILi128EEESF_NSA_ILi32EEEEEENS_12float_e4m3_tENS5_IJlSC_lEEESI_SJ_NS4_8TiledMMAINS4_8MMA_AtomIJNS4_10MMA_TraitsINS4_25SM100_MMA_F8F6F4_2x1SM_SSEJSI_SI_fSF_SF_NS4_17integral_constantINS4_4UMMA5MajorELSQ_0EEESR_NSO_INSP_7ScaleInELSS_0EEEST_EEEEEENS4_6LayoutINS5_IJSC_SC_SC_EEENS5_IJNSA_ILi0EEESY_SY_EEEEENS5_IJNS4_10UnderscoreES11_S11_EEEEENS4_28SM100_TMA_2SM_LOAD_MULTICASTENS4_14ComposedLayoutINS4_7SwizzleILi1ELi4ELi3EEENS4_18smem_ptr_flag_bitsILi8EEENSW_INS5_IJNSA_ILi8EEESG_EEENS5_IJSG_SC_EEEEEEEvNS4_8identityENS4_18SM100_TMA_2SM_LOADES1E_vS1F_EENS_8epilogue10collective18CollectiveEpilogueINS1I_23Sm100TmaWarpSpecializedILi2ELi2ELi32ELb0ELb0EEEJNS5_IJNSA_ILi64EEESF_SG_EEENS5_IJNSW_IS1N_SC_EENSW_INS5_IJSG_SB_EEENS5_IJSC_S1N_EEEEEEEESI_SJ_SI_SJ_NS1I_6fusion15FusionCallbacksIS1M_NS1U_17LinearCombinationISI_fSI_fLNS_15FloatRoundStyleE2EEES1O_S1T_JEEENS4_5SM1004TMEM4LOAD26SM100_TMEM_LOAD_32dp32b32xENS4_13SM90_TMA_LOADES1E_NS4_39AutoVectorizingCopyWithAssumedAlignmentILi128EEENS4_14SM90_TMA_STOREES1E_S26_S26_EEEvvEEEEvNT_6ParamsE) ;  /* 0xffffff7402847950 */ /* 0x000fea0003c3ffff */
        .weak           $__internal_1_$__cuda_sm10x_tcgen05_guardrail_trap_phase_invalid_during_alloc
        .type           $__internal_1_$__cuda_sm10x_tcgen05_guardrail_trap_phase_invalid_during_alloc,@function
        .size           $__internal_1_$__cuda_sm10x_tcgen05_guardrail_trap_phase_invalid_during_alloc,($__internal_2_$__cuda_sm10x_tcgen05_guardrail_trap_unallocated_columns_being_dealloced - $__internal_1_$__cuda_sm10x_tcgen05_guardrail_trap_phase_invalid_during_alloc)
$__internal_1_$__cuda_sm10x_tcgen05_guardrail_trap_phase_invalid_during_alloc:
[----:B------:R-:W-:Y:S05]  /*89f0*/  BPT.TRAP 0x1 ;  /* 0x000000040000795c */ /* 0x000fea0000300000 */
[----:B------:R-:W-:-:S04]  /*8a00*/  MOV R5, 0x0 ;  /* 0x0000000000057802 */ /* 0x000fc80000000f00 */
[----:B------:R-:W-:Y:S05]  /*8a10*/  RET.REL.NODEC R4 `(_ZN7cutlass13device_kernelINS_4gemm6kernel13GemmUniversalIN4cute5tupleIJiiiiEEENS1_10collective13CollectiveMmaINS1_35MainloopSm100TmaUmmaWarpSpecializedILi5ELi2ELi4ENS5_IJNS4_1CILi2EEESB_NSA_ILi1EEEEEEEENS5_IJNSA_ILi128EEESF_NSA_ILi32EEEEEENS_12float_e4m3_tENS5_IJlSC_lEEESI_SJ_NS4_8TiledMMAINS4_8MMA_AtomIJNS4_10MMA_TraitsINS4_25SM100_MMA_F8F6F4_2x1SM_SSEJSI_SI_fSF_SF_NS4_17integral_constantINS4_4UMMA5MajorELSQ_0EEESR_NSO_INSP_7ScaleInELSS_0EEEST_EEEEEENS4_6LayoutINS5_IJSC_SC_SC_EEENS5_IJNSA_ILi0EEESY_SY_EEEEENS5_IJNS4_10UnderscoreES11_S11_EEEEENS4_28SM100_TMA_2SM_LOAD_MULTICASTENS4_14ComposedLayoutINS4_7SwizzleILi1ELi4ELi3EEENS4_18smem_ptr_flag_bitsILi8EEENSW_INS5_IJNSA_ILi8EEESG_EEENS5_IJSG_SC_EEEEEEEvNS4_8identityENS4_18SM100_TMA_2SM_LOADES1E_vS1F_EENS_8epilogue10collective18CollectiveEpilogueINS1I_23Sm100TmaWarpSpecializedILi2ELi2ELi32ELb0ELb0EEEJNS5_IJNSA_ILi64EEESF_SG_EEENS5_IJNSW_IS1N_SC_EENSW_INS5_IJSG_SB_EEENS5_IJSC_S1N_EEEEEEEESI_SJ_SI_SJ_NS1I_6fusion15FusionCallbacksIS1M_NS1U_17LinearCombinationISI_fSI_fLNS_15FloatRoundStyleE2EEES1O_S1T_JEEENS4_5SM1004TMEM4LOAD26SM100_TMEM_LOAD_32dp32b32xENS4_13SM90_TMA_LOADES1E_NS4_39AutoVectorizingCopyWithAssumedAlignmentILi128EEENS4_14SM90_TMA_STOREES1E_S26_S26_EEEvvEEEEvNT_6ParamsE) ;  /* 0xffffff7404787950 */ /* 0x000fea0003c3ffff */
        .weak           $__internal_2_$__cuda_sm10x_tcgen05_guardrail_trap_unallocated_columns_being_dealloced
        .type           $__internal_2_$__cuda_sm10x_tcgen05_guardrail_trap_unallocated_columns_being_dealloced,@function
        .size           $__internal_2_$__cuda_sm10x_tcgen05_guardrail_trap_unallocated_columns_being_dealloced,(.L_x_166 - $__internal_2_$__cuda_sm10x_tcgen05_guardrail_trap_unallocated_columns_being_dealloced)
$__internal_2_$__cuda_sm10x_tcgen05_guardrail_trap_unallocated_columns_being_dealloced:
[----:B------:R-:W-:Y:S05]  /*8a20*/  BPT.TRAP 0x1 ;  /* 0x000000040000795c */ /* 0x000fea0000300000 */
[----:B------:R-:W-:-:S04]  /*8a30*/  HFMA2 R3, -RZ, RZ, 0, 0 ;  /* 0x00000000ff037431 */ /* 0x000fc800000001ff */
[----:B------:R-:W-:Y:S05]  /*8a40*/  RET.REL.NODEC R2 `(_ZN7cutlass13device_kernelINS_4gemm6kernel13GemmUniversalIN4cute5tupleIJiiiiEEENS1_10collective13CollectiveMmaINS1_35MainloopSm100TmaUmmaWarpSpecializedILi5ELi2ELi4ENS5_IJNS4_1CILi2EEESB_NSA_ILi1EEEEEEEENS5_IJNSA_ILi128EEESF_NSA_ILi32EEEEEENS_12float_e4m3_tENS5_IJlSC_lEEESI_SJ_NS4_8TiledMMAINS4_8MMA_AtomIJNS4_10MMA_TraitsINS4_25SM100_MMA_F8F6F4_2x1SM_SSEJSI_SI_fSF_SF_NS4_17integral_constantINS4_4UMMA5MajorELSQ_0EEESR_NSO_INSP_7ScaleInELSS_0EEEST_EEEEEENS4_6LayoutINS5_IJSC_SC_SC_EEENS5_IJNSA_ILi0EEESY_SY_EEEEENS5_IJNS4_10UnderscoreES11_S11_EEEEENS4_28SM100_TMA_2SM_LOAD_MULTICASTENS4_14ComposedLayoutINS4_7SwizzleILi1ELi4ELi3EEENS4_18smem_ptr_flag_bitsILi8EEENSW_INS5_IJNSA_ILi8EEESG_EEENS5_IJSG_SC_EEEEEEEvNS4_8identityENS4_18SM100_TMA_2SM_LOADES1E_vS1F_EENS_8epilogue10collective18CollectiveEpilogueINS1I_23Sm100TmaWarpSpecializedILi2ELi2ELi32ELb0ELb0EEEJNS5_IJNSA_ILi64EEESF_SG_EEENS5_IJNSW_IS1N_SC_EENSW_INS5_IJSG_SB_EEENS5_IJSC_S1N_EEEEEEEESI_SJ_SI_SJ_NS1I_6fusion15FusionCallbacksIS1M_NS1U_17LinearCombinationISI_fSI_fLNS_15FloatRoundStyleE2EEES1O_S1T_JEEENS4_5SM1004TMEM4LOAD26SM100_TMEM_LOAD_32dp32b32xENS4_13SM90_TMA_LOADES1E_NS4_39AutoVectorizingCopyWithAssumedAlignmentILi128EEENS4_14SM90_TMA_STOREES1E_S26_S26_EEEvvEEEEvNT_6ParamsE) ;  /* 0xffffff74026c7950 */ /* 0x000fea0003c3ffff */
.L_x_165:
[----:B------:R-:W-:-:S00]  /*8a50*/  BRA `(.L_x_165) ;  /* 0xfffffffc00fc7947 */ /* 0x000fc0000383ffff */
[----:B------:R-:W-:-:S00]  /*8a60*/  NOP ;  /* 0x0000000000007918 */ /* 0x000fc00000000000 */
        /* <DEDUP_REMOVED lines=9> */
.L_x_166:


//--------------------- .nv.global.init           --------------------------
	.section	.nv.global.init,"aw",@progbits
.nv.global.init:
	.type		$str$27,@object
	.size		$str$27,($str$28 - $str$27)
$str$27:
        /*0000*/ 	.byte	0x28, 0x61, 0x64, 0x64, 0x72, 0x65, 0x73, 0x73, 0x20, 0x26, 0x20, 0x6d, 0x61, 0x73, 0x6b, 0x29
        /*0010*/ 	.byte	0x20, 0x3d, 0x3d, 0x20, 0x30, 0x00
	.type		$str$28,@object
	.size		$str$28,($str$26 - $str$28)
$str$28:
        /*0016*/ 	.byte	0x2f, 0x74, 0x6d, 0x70, 0x2f, 0x63, 0x75, 0x74, 0x6c, 0x61, 0x73, 0x73, 0x5f, 0x73, 0x77, 0x65
        /*0026*/ 	.byte	0x65, 0x70, 0x5f, 0x73, 0x72, 0x63, 0x2f, 0x69, 0x6e, 0x63, 0x6c, 0x75, 0x64, 0x65, 0x2f, 0x63
        /*0036*/ 	.byte	0x75, 0x74, 0x65, 0x2f, 0x70, 0x6f, 0x69, 0x6e, 0x74, 0x65, 0x72, 0x5f, 0x66, 0x6c, 0x61, 0x67
        /*0046*/ 	.byte	0x67, 0x65, 0x64, 0x2e, 0x68, 0x70, 0x70, 0x00
	.type		$str$26,@object
	.size		$str$26,($str$25 - $str$26)
$str$26:
        /*004e*/ 	.byte	0x2f, 0x74, 0x6d, 0x70, 0x2f, 0x63, 0x75, 0x74, 0x6c, 0x61, 0x73, 0x73, 0x5f, 0x73, 0x77, 0x65
        /*005e*/ 	.byte	0x65, 0x70, 0x5f, 0x73, 0x72, 0x63, 0x2f, 0x69, 0x6e, 0x63, 0x6c, 0x75, 0x64, 0x65, 0x2f, 0x63
        /*006e*/ 	.byte	0x75, 0x74, 0x65, 0x2f, 0x61, 0x74, 0x6f, 0x6d, 0x2f, 0x63, 0x6f, 0x70, 0x79, 0x5f, 0x74, 0x72
        /*007e*/ 	.byte	0x61, 0x69, 0x74, 0x73, 0x5f, 0x73, 0x6d, 0x31, 0x30, 0x30, 0x2e, 0x68, 0x70, 0x70, 0x00
	.type		$str$25,@object
	.size		$str$25,(__unnamed_1 - $str$25)
$str$25:
        /*008d*/ 	.byte	0x28, 0x28, 0x75, 0x69, 0x6e, 0x74, 0x33, 0x32, 0x5f, 0x74, 0x28, 0x74, 0x68, 0x72, 0x65, 0x61
        /*009d*/ 	.byte	0x64, 0x49, 0x64, 0x78, 0x2e, 0x78, 0x29, 0x20, 0x2f, 0x20, 0x33, 0x32, 0x29, 0x20, 0x25, 0x20
        /*00ad*/ 	.byte	0x34, 0x29, 0x20, 0x3d, 0x3d, 0x20, 0x28, 0x28, 0x28, 0x74, 0x6d, 0x65, 0x6d, 0x5f, 0x61, 0x64
        /*00bd*/ 	.byte	0x64, 0x72, 0x20, 0x3e, 0x3e, 0x20, 0x31, 0x36, 0x29, 0x20, 0x2f, 0x20, 0x33, 0x32, 0x29, 0x20
        /*00cd*/ 	.byte	0x25, 0x20, 0x34, 0x29, 0x00
	.type		__unnamed_1,@object
	.size		__unnamed_1,(__unnamed_2 - __unnamed_1)
__unnamed_1:
        /*00d2*/ 	.byte	0x61, 0x75, 0x74, 0x6f, 0x20, 0x63, 0x75, 0x74, 0x65, 0x3a, 0x3a, 0x61, 0x73, 0x5f, 0x70, 0x6f
        /* <DEDUP_REMOVED lines=24> */
        /*0262*/ 	.byte	0x3a, 0x3a, 0x43, 0x3c, 0x34, 0x30, 0x39, 0x36, 0x3e, 0x3e, 0x3e, 0x3e, 0x5d, 0x00
	.type		__unnamed_2,@object
	.size		__unnamed_2,(.L_2 - __unnamed_2)
__unnamed_2:
        /* <DEDUP_REMOVED lines=40> */
        /*04f0*/ 	.byte	0x74, 0x65, 0x3a, 0x3a, 0x43, 0x3c, 0x30, 0x3e, 0x3e, 0x3e, 0x3e, 0x5d, 0x00
.L_2:


//--------------------- .nv.shared._ZN7cutlass13device_kernelINS_4gemm6kernel13GemmUniversalIN4cute5tupleIJiiiiEEENS1_10collective13CollectiveMmaINS1_35MainloopSm100TmaUmmaWarpSpecializedILi5ELi2ELi4ENS5_IJNS4_1CILi2EEESB_NSA_ILi1EEEEEEEENS5_IJNSA_ILi128EEESF_NSA_ILi32EEEEEENS_12float_e4m3_tENS5_IJlSC_lEEESI_SJ_NS4_8TiledMMAINS4_8MMA_AtomIJNS4_10MMA_TraitsINS4_25SM100_MMA_F8F6F4_2x1SM_SSEJSI_SI_fSF_SF_NS4_17integral_constantINS4_4UMMA5MajorELSQ_0EEESR_NSO_INSP_7ScaleInELSS_0EEEST_EEEEEENS4_6LayoutINS5_IJSC_SC_SC_EEENS5_IJNSA_ILi0EEESY_SY_EEEEENS5_IJNS4_10UnderscoreES11_S11_EEEEENS4_28SM100_TMA_2SM_LOAD_MULTICASTENS4_14ComposedLayoutINS4_7SwizzleILi1ELi4ELi3EEENS4_18smem_ptr_flag_bitsILi8EEENSW_INS5_IJNSA_ILi8EEESG_EEENS5_IJSG_SC_EEEEEEEvNS4_8identityENS4_18SM100_TMA_2SM_LOADES1E_vS1F_EENS_8epilogue10collective18CollectiveEpilogueINS1I_23Sm100TmaWarpSpecializedILi2ELi2ELi32ELb0ELb0EEEJNS5_IJNSA_ILi64EEESF_SG_EEENS5_IJNSW_IS1N_SC_EENSW_INS5_IJSG_SB_EEENS5_IJSC_S1N_EEEEEEEESI_SJ_SI_SJ_NS1I_6fusion15FusionCallbacksIS1M_NS1U_17LinearCombinationISI_fSI_fLNS_15FloatRoundStyleE2EEES1O_S1T_JEEENS4_5SM1004TMEM4LOAD26SM100_TMEM_LOAD_32dp32b32xENS4_13SM90_TMA_LOADES1E_NS4_39AutoVectorizingCopyWithAssumedAlignmentILi128EEENS4_14SM90_TMA_STOREES1E_S26_S26_EEEvvEEEEvNT_6ParamsE --------------------------
	.section	.nv.shared._ZN7cutlass13device_kernelINS_4gemm6kernel13GemmUniversalIN4cute5tupleIJiiiiEEENS1_10collective13CollectiveMmaINS1_35MainloopSm100TmaUmmaWarpSpecializedILi5ELi2ELi4ENS5_IJNS4_1CILi2EEESB_NSA_ILi1EEEEEEEENS5_IJNSA_ILi128EEESF_NSA_ILi32EEEEEENS_12float_e4m3_tENS5_IJlSC_lEEESI_SJ_NS4_8TiledMMAINS4_8MMA_AtomIJNS4_10MMA_TraitsINS4_25SM100_MMA_F8F6F4_2x1SM_SSEJSI_SI_fSF_SF_NS4_17integral_constantINS4_4UMMA5MajorELSQ_0EEESR_NSO_INSP_7ScaleInELSS_0EEEST_EEEEEENS4_6LayoutINS5_IJSC_SC_SC_EEENS5_IJNSA_ILi0EEESY_SY_EEEEENS5_IJNS4_10UnderscoreES11_S11_EEEEENS4_28SM100_TMA_2SM_LOAD_MULTICASTENS4_14ComposedLayoutINS4_7SwizzleILi1ELi4ELi3EEENS4_18smem_ptr_flag_bitsILi8EEENSW_INS5_IJNSA_ILi8EEESG_EEENS5_IJSG_SC_EEEEEEEvNS4_8identityENS4_18SM100_TMA_2SM_LOADES1E_vS1F_EENS_8epilogue10collective18CollectiveEpilogueINS1I_23Sm100TmaWarpSpecializedILi2ELi2ELi32ELb0ELb0EEEJNS5_IJNSA_ILi64EEESF_SG_EEENS5_IJNSW_IS1N_SC_EENSW_INS5_IJSG_SB_EEENS5_IJSC_S1N_EEEEEEEESI_SJ_SI_SJ_NS1I_6fusion15FusionCallbacksIS1M_NS1U_17LinearCombinationISI_fSI_fLNS_15FloatRoundStyleE2EEES1O_S1T_JEEENS4_5SM1004TMEM4LOAD26SM100_TMEM_LOAD_32dp32b32xENS4_13SM90_TMA_LOADES1E_NS4_39AutoVectorizingCopyWithAssumedAlignmentILi128EEENS4_14SM90_TMA_STOREES1E_S26_S26_EEEvvEEEEvNT_6ParamsE,"aw",@nobits
	.sectionflags	@""
	.align	16
	.zero		1024


//--------------------- .nv.shared.reserved.0     --------------------------
	.section	.nv.shared.reserved.0,"aw",@nobits
	.weak		__nv_reservedSMEM_offset_0_alias
	.size		__nv_reservedSMEM_offset_0_alias, 0, 64
	.other		__nv_reservedSMEM_offset_0_alias,@"STO_CUDA_RESERVED_SHARED STV_DEFAULT"
__nv_reservedSMEM_offset_0_alias:
	.zero		0
.nv.shared.reserved.0:
	.zero		64
	.weak		__nv_reservedSMEM_tcgen05_partition
	.type		__nv_reservedSMEM_tcgen05_partition,@object
	.size		__nv_reservedSMEM_tcgen05_partition,(.L_0 - __nv_reservedSMEM_tcgen05_partition)
__nv_reservedSMEM_tcgen05_partition:
	.zero		32
.L_0:


//--------------------- .nv.global                --------------------------
	.section	.nv.global,"aw",@nobits
.nv.global:
	.type		_ZN39_INTERNAL_2ccf7a26_4_k_cu_d32ce5ee_88594cute1_E,@object
	.size		_ZN39_INTERNAL_2ccf7a26_4_k_cu_d32ce5ee_88594cute1_E,(_ZN39_INTERNAL_2ccf7a26_4_k_cu_d32ce5ee_88594cuda3std3__45__cpo6cbeginE - _ZN39_INTERNAL_2ccf7a26_4_k_cu_d32ce5ee_88594cute1_E)
_ZN39_INTERNAL_2ccf7a26_4_k_cu_d32ce5ee_88594cute1_E:
	.zero		1
	.type		_ZN39_INTERNAL_2ccf7a26_4_k_cu_d32ce5ee_88594cuda3std3__45__cpo6cbeginE,@object
	.size		_ZN39_INTERNAL_2ccf7a26_4_k_cu_d32ce5ee_88594cuda3std3__45__cpo6cbeginE,(_ZN39_INTERNAL_2ccf7a26_4_k_cu_d32ce5ee_88594cuda3std3__48in_placeE - _ZN39_INTERNAL_2ccf7a26_4_k_cu_d32ce5ee_88594cuda3std3__45__cpo6cbeginE)
_ZN39_INTERNAL_2ccf7a26_4_k_cu_d32ce5ee_88594cuda3std3__45__cpo6cbeginE:
	.zero		1
	.type		_ZN39_INTERNAL_2ccf7a26_4_k_cu_d32ce5ee_88594cuda3std3__48in_placeE,@object
	.size		_ZN39_INTERNAL_2ccf7a26_4_k_cu_d32ce5ee_88594cuda3std3__48in_placeE,(_ZN39_INTERNAL_2ccf7a26_4_k_cu_d32ce5ee_88594cuda3std6ranges3__45__cpo9iter_moveE - _ZN39_INTERNAL_2ccf7a26_4_k_cu_d32ce5ee_88594cuda3std3__48in_placeE)
_ZN39_INTERNAL_2ccf7a26_4_k_cu_d32ce5ee_88594cuda3std3__48in_placeE:
	.zero		1
	.type		_ZN39_INTERNAL_2ccf7a26_4_k_cu_d32ce5ee_88594cuda3std6ranges3__45__cpo9iter_moveE,@object
	.size		_ZN39_INTERNAL_2ccf7a26_4_k_cu_d32ce5ee_88594cuda3std6ranges3__45__cpo9iter_moveE,(_ZN39_INTERNAL_2ccf7a26_4_k_cu_d32ce5ee_88594cuda3std3__45__cpo5beginE - _ZN39_INTERNAL_2ccf7a26_4_k_cu_d32ce5ee_88594cuda3std6ranges3__45__cpo9iter_moveE)
_ZN39_INTERNAL_2ccf7a26_4_k_cu_d32ce5ee_88594cuda3std6ranges3__45__cpo9iter_moveE:
	.zero		1
	.type		_ZN39_INTERNAL_2ccf7a26_4_k_cu_d32ce5ee_88594cuda3std3__45__cpo5beginE,@object
	.size		_ZN39_INTERNAL_2ccf7a26_4_k_cu_d32ce5ee_88594cuda3std3__45__cpo5beginE,(_ZN39_INTERNAL_2ccf7a26_4_k_cu_d32ce5ee_88594cuda3std3__441_GLOBAL__N__2ccf7a26_4_k_cu_d32ce5ee_88596ignoreE - _ZN39_INTERNAL_2ccf7a26_4_k_cu_d32ce5ee_88594cuda3std3__45__cpo5beginE)
_ZN39_INTERNAL_2ccf7a26_4_k_cu_d32ce5ee_88594cuda3std3__45__cpo5beginE:
	.zero		1
	.type		_ZN39_INTERNAL_2ccf7a26_4_k_cu_d32ce5ee_88594cuda3std3__441_GLOBAL__N__2ccf7a26_4_k_cu_d32ce5ee_88596ignoreE,@object
	.size		_ZN39_INTERNAL_2ccf7a26_4_k_cu_d32ce5ee_88594cuda3std3__441_GLOBAL__N__2ccf7a26_4_k_cu_d32ce5ee_88596ignoreE,(_ZN39_INTERNAL_2ccf7a26_4_k_cu_d32ce5ee_88594cute7productE - _ZN39_INTERNAL_2ccf7a26_4_k_cu_d32ce5ee_88594cuda3std3__441_GLOBAL__N__2ccf7a26_4_k_cu_d32ce5ee_88596ignoreE)
_ZN39_INTERNAL_2ccf7a26_4_k_cu_d32ce5ee_88594cuda3std3__441_GLOBAL__N__2ccf7a26_4_k_cu_d32ce5ee_88596ignoreE:
	.zero		1
	.type		_ZN39_INTERNAL_2ccf7a26_4_k_cu_d32ce5ee_88594cute7productE,@object
	.size		_ZN39_INTERNAL_2ccf7a26_4_k_cu_d32ce5ee_88594cute7productE,(_ZN39_INTERNAL_2ccf7a26_4_k_cu_d32ce5ee_88594cuda3std3__45__cpo3endE - _ZN39_INTERNAL_2ccf7a26_4_k_cu_d32ce5ee_88594cute7productE)
_ZN39_INTERNAL_2ccf7a26_4_k_cu_d32ce5ee_88594cute7productE:
	.zero		1
	.type		_ZN39_INTERNAL_2ccf7a26_4_k_cu_d32ce5ee_88594cuda3std3__45__cpo3endE,@object
	.size		_ZN39_INTERNAL_2ccf7a26_4_k_cu_d32ce5ee_88594cuda3std3__45__cpo3endE,(_ZN39_INTERNAL_2ccf7a26_4_k_cu_d32ce5ee_88594cuda3std3__419piecewise_constructE - _ZN39_INTERNAL_2ccf7a26_4_k_cu_d32ce5ee_88594cuda3std3__45__cpo3endE)
_ZN39_INTERNAL_2ccf7a26_4_k_cu_d32ce5ee_88594cuda3std3__45__cpo3endE:
	.zero		1
	.type		_ZN39_INTERNAL_2ccf7a26_4_k_cu_d32ce5ee_88594cuda3std3__419piecewise_constructE,@object
	.size		_ZN39_INTERNAL_2ccf7a26_4_k_cu_d32ce5ee_88594cuda3std3__419piecewise_constructE,(_ZN39_INTERNAL_2ccf7a26_4_k_cu_d32ce5ee_88594cuda3std3__45__cpo4cendE - _ZN39_INTERNAL_2ccf7a26_4_k_cu_d32ce5ee_88594cuda3std3__419piecewise_constructE)
_ZN39_INTERNAL_2ccf7a26_4_k_cu_d32ce5ee_88594cuda3std3__419piecewise_constructE:
	.zero		1
	.type		_ZN39_INTERNAL_2ccf7a26_4_k_cu_d32ce5ee_88594cuda3std3__45__cpo4cendE,@object
	.size		_ZN39_INTERNAL_2ccf7a26_4_k_cu_d32ce5ee_88594cuda3std3__45__cpo4cendE,(_ZN39_INTERNAL_2ccf7a26_4_k_cu_d32ce5ee_88594cuda3std6ranges3__45__cpo4swapE - _ZN39_INTERNAL_2ccf7a26_4_k_cu_d32ce5ee_88594cuda3std3__45__cpo4cendE)
_ZN39_INTERNAL_2ccf7a26_4_k_cu_d32ce5ee_88594cuda3std3__45__cpo4cendE:
	.zero		1
	.type		_ZN39_INTERNAL_2ccf7a26_4_k_cu_d32ce5ee_88594cuda3std6ranges3__45__cpo4swapE,@object
	.size		_ZN39_INTERNAL_2ccf7a26_4_k_cu_d32ce5ee_88594cuda3std6ranges3__45__cpo4swapE,(.L_10 - _ZN39_INTERNAL_2ccf7a26_4_k_cu_d32ce5ee_88594cuda3std6ranges3__45__cpo4swapE)
_ZN39_INTERNAL_2ccf7a26_4_k_cu_d32ce5ee_88594cuda3std6ranges3__45__cpo4swapE:
	.zero		1
.L_10:


//--------------------- .nv.constant0._ZN7cutlass13device_kernelINS_4gemm6kernel13GemmUniversalIN4cute5tupleIJiiiiEEENS1_10collective13CollectiveMmaINS1_35MainloopSm100TmaUmmaWarpSpecializedILi5ELi2ELi4ENS5_IJNS4_1CILi2EEESB_NSA_ILi1EEEEEEEENS5_IJNSA_ILi128EEESF_NSA_ILi32EEEEEENS_12float_e4m3_tENS5_IJlSC_lEEESI_SJ_NS4_8TiledMMAINS4_8MMA_AtomIJNS4_10MMA_TraitsINS4_25SM100_MMA_F8F6F4_2x1SM_SSEJSI_SI_fSF_SF_NS4_17integral_constantINS4_4UMMA5MajorELSQ_0EEESR_NSO_INSP_7ScaleInELSS_0EEEST_EEEEEENS4_6LayoutINS5_IJSC_SC_SC_EEENS5_IJNSA_ILi0EEESY_SY_EEEEENS5_IJNS4_10UnderscoreES11_S11_EEEEENS4_28SM100_TMA_2SM_LOAD_MULTICASTENS4_14ComposedLayoutINS4_7SwizzleILi1ELi4ELi3EEENS4_18smem_ptr_flag_bitsILi8EEENSW_INS5_IJNSA_ILi8EEESG_EEENS5_IJSG_SC_EEEEEEEvNS4_8identityENS4_18SM100_TMA_2SM_LOADES1E_vS1F_EENS_8epilogue10collective18CollectiveEpilogueINS1I_23Sm100TmaWarpSpecializedILi2ELi2ELi32ELb0ELb0EEEJNS5_IJNSA_ILi64EEESF_SG_EEENS5_IJNSW_IS1N_SC_EENSW_INS5_IJSG_SB_EEENS5_IJSC_S1N_EEEEEEEESI_SJ_SI_SJ_NS1I_6fusion15FusionCallbacksIS1M_NS1U_17LinearCombinationISI_fSI_fLNS_15FloatRoundStyleE2EEES1O_S1T_JEEENS4_5SM1004TMEM4LOAD26SM100_TMEM_LOAD_32dp32b32xENS4_13SM90_TMA_LOADES1E_NS4_39AutoVectorizingCopyWithAssumedAlignmentILi128EEENS4_14SM90_TMA_STOREES1E_S26_S26_EEEvvEEEEvNT_6ParamsE --------------------------
	.section	.nv.constant0._ZN7cutlass13device_kernelINS_4gemm6kernel13GemmUniversalIN4cute5tupleIJiiiiEEENS1_10collective13CollectiveMmaINS1_35MainloopSm100TmaUmmaWarpSpecializedILi5ELi2ELi4ENS5_IJNS4_1CILi2EEESB_NSA_ILi1EEEEEEEENS5_IJNSA_ILi128EEESF_NSA_ILi32EEEEEENS_12float_e4m3_tENS5_IJlSC_lEEESI_SJ_NS4_8TiledMMAINS4_8MMA_AtomIJNS4_10MMA_TraitsINS4_25SM100_MMA_F8F6F4_2x1SM_SSEJSI_SI_fSF_SF_NS4_17integral_constantINS4_4UMMA5MajorELSQ_0EEESR_NSO_INSP_7ScaleInELSS_0EEEST_EEEEEENS4_6LayoutINS5_IJSC_SC_SC_EEENS5_IJNSA_ILi0EEESY_SY_EEEEENS5_IJNS4_10UnderscoreES11_S11_EEEEENS4_28SM100_TMA_2SM_LOAD_MULTICASTENS4_14ComposedLayoutINS4_7SwizzleILi1ELi4ELi3EEENS4_18smem_ptr_flag_bitsILi8EEENSW_INS5_IJNSA_ILi8EEESG_EEENS5_IJSG_SC_EEEEEEEvNS4_8identityENS4_18SM100_TMA_2SM_LOADES1E_vS1F_EENS_8epilogue10collective18CollectiveEpilogueINS1I_23Sm100TmaWarpSpecializedILi2ELi2ELi32ELb0ELb0EEEJNS5_IJNSA_ILi64EEESF_SG_EEENS5_IJNSW_IS1N_SC_EENSW_INS5_IJSG_SB_EEENS5_IJSC_S1N_EEEEEEEESI_SJ_SI_SJ_NS1I_6fusion15FusionCallbacksIS1M_NS1U_17LinearCombinationISI_fSI_fLNS_15FloatRoundStyleE2EEES1O_S1T_JEEENS4_5SM1004TMEM4LOAD26SM100_TMEM_LOAD_32dp32b32xENS4_13SM90_TMA_LOADES1E_NS4_39AutoVectorizingCopyWithAssumedAlignmentILi128EEENS4_14SM90_TMA_STOREES1E_S26_S26_EEEvvEEEEvNT_6ParamsE,"a",@progbits
	.sectionflags	@""
	.align	4
.nv.constant0._ZN7cutlass13device_kernelINS_4gemm6kernel13GemmUniversalIN4cute5tupleIJiiiiEEENS1_10collective13CollectiveMmaINS1_35MainloopSm100TmaUmmaWarpSpecializedILi5ELi2ELi4ENS5_IJNS4_1CILi2EEESB_NSA_ILi1EEEEEEEENS5_IJNSA_ILi128EEESF_NSA_ILi32EEEEEENS_12float_e4m3_tENS5_IJlSC_lEEESI_SJ_NS4_8TiledMMAINS4_8MMA_AtomIJNS4_10MMA_TraitsINS4_25SM100_MMA_F8F6F4_2x1SM_SSEJSI_SI_fSF_SF_NS4_17integral_constantINS4_4UMMA5MajorELSQ_0EEESR_NSO_INSP_7ScaleInELSS_0EEEST_EEEEEENS4_6LayoutINS5_IJSC_SC_SC_EEENS5_IJNSA_ILi0EEESY_SY_EEEEENS5_IJNS4_10UnderscoreES11_S11_EEEEENS4_28SM100_TMA_2SM_LOAD_MULTICASTENS4_14ComposedLayoutINS4_7SwizzleILi1ELi4ELi3EEENS4_18smem_ptr_flag_bitsILi8EEENSW_INS5_IJNSA_ILi8EEESG_EEENS5_IJSG_SC_EEEEEEEvNS4_8identityENS4_18SM100_TMA_2SM_LOADES1E_vS1F_EENS_8epilogue10collective18CollectiveEpilogueINS1I_23Sm100TmaWarpSpecializedILi2ELi2ELi32ELb0ELb0EEEJNS5_IJNSA_ILi64EEESF_SG_EEENS5_IJNSW_IS1N_SC_EENSW_INS5_IJSG_SB_EEENS5_IJSC_S1N_EEEEEEEESI_SJ_SI_SJ_NS1I_6fusion15FusionCallbacksIS1M_NS1U_17LinearCombinationISI_fSI_fLNS_15FloatRoundStyleE2EEES1O_S1T_JEEENS4_5SM1004TMEM4LOAD26SM100_TMEM_LOAD_32dp32b32xENS4_13SM90_TMA_LOADES1E_NS4_39AutoVectorizingCopyWithAssumedAlignmentILi128EEENS4_14SM90_TMA_STOREES1E_S26_S26_EEEvvEEEEvNT_6ParamsE:
	.zero		2944


//--------------------- SYMBOLS --------------------------

	.type		.nv.reservedSmem.offset0,@object
	.size		.nv.reservedSmem.offset0,0x4
	.type		.nv.reservedSmem.cap,@object
	.size		.nv.reservedSmem.cap,0x4
	.type		__assertfail,@function
